//
// Generated by NVIDIA NVVM Compiler
//
// Compiler Build ID: CL-36424714
// Cuda compilation tools, release 13.0, V13.0.88
// Based on NVVM 20.0.0
//

.version 9.0
.target sm_100
.address_size 64

	// .globl	_Z14simulateKernelPKhPh
.const .align 4 .b8 d_birthRule[36];
.const .align 4 .b8 d_surviveRule[36];
.const .align 4 .u32 d_wrapEdges;
.global .align 1 .b8 _ZZ16getPixelFromCharciiE6font_0[6] = {124, 130, 130, 130, 130, 124};
.global .align 1 .b8 _ZZ16getPixelFromCharciiE6font_1[6] = {8, 24, 8, 8, 8, 62};
.global .align 1 .b8 _ZZ16getPixelFromCharciiE6font_2[6] = {124, 2, 124, 128, 128, 254};
.global .align 1 .b8 _ZZ16getPixelFromCharciiE6font_3[6] = {124, 2, 60, 2, 2, 124};
.global .align 1 .b8 _ZZ16getPixelFromCharciiE6font_4[6] = {130, 130, 126, 2, 2, 2};
.global .align 1 .b8 _ZZ16getPixelFromCharciiE6font_5[6] = {254, 128, 252, 2, 2, 252};
.global .align 1 .b8 _ZZ16getPixelFromCharciiE6font_6[6] = {124, 128, 252, 130, 130, 124};
.global .align 1 .b8 _ZZ16getPixelFromCharciiE6font_7[6] = {254, 2, 4, 8, 16, 16};
.global .align 1 .b8 _ZZ16getPixelFromCharciiE6font_8[6] = {124, 130, 124, 130, 130, 124};
.global .align 1 .b8 _ZZ16getPixelFromCharciiE6font_9[6] = {124, 130, 126, 2, 2, 124};
// _ZZ14countPopKernelPKhPiE5sdata has been demoted
.global .align 4 .b8 __cudart_i2opi_f[24] = {65, 144, 67, 60, 153, 149, 98, 219, 192, 221, 52, 245, 209, 87, 39, 252, 41, 21, 68, 78, 110, 131, 249, 162};

.visible .entry _Z14simulateKernelPKhPh(
	.param .u64 .ptr .align 1 _Z14simulateKernelPKhPh_param_0,
	.param .u64 .ptr .align 1 _Z14simulateKernelPKhPh_param_1
)
{
	.reg .pred 	%p<22>;
	.reg .b16 	%rs<19>;
	.reg .b32 	%r<146>;
	.reg .b64 	%rd<49>;

	ld.param.u64 	%rd3, [_Z14simulateKernelPKhPh_param_0];
	ld.param.u64 	%rd4, [_Z14simulateKernelPKhPh_param_1];
	cvta.to.global.u64 	%rd1, %rd4;
	cvta.to.global.u64 	%rd2, %rd3;
	mov.u32 	%r31, %ctaid.x;
	mov.u32 	%r32, %ntid.x;
	mov.u32 	%r33, %tid.x;
	mad.lo.s32 	%r1, %r31, %r32, %r33;
	mov.u32 	%r34, %ctaid.y;
	mov.u32 	%r35, %ntid.y;
	mov.u32 	%r36, %tid.y;
	mad.lo.s32 	%r37, %r34, %r35, %r36;
	setp.gt.s32 	%p1, %r1, 1023;
	setp.gt.u32 	%p2, %r37, 1023;
	or.pred  	%p3, %p1, %p2;
	@%p3 bra 	$L__BB0_26;
	shl.b32 	%r3, %r37, 10;
	add.s32 	%r4, %r3, %r1;
	ld.const.u32 	%r38, [d_wrapEdges];
	setp.ne.s32 	%p4, %r38, 0;
	add.s32 	%r6, %r37, -1;
	@%p4 bra 	$L__BB0_8;
	add.s32 	%r7, %r1, -1;
	max.u32 	%r67, %r7, %r6;
	setp.gt.u32 	%p5, %r67, 1023;
	mov.b32 	%r140, 0;
	@%p5 bra 	$L__BB0_4;
	shl.b32 	%r68, %r6, 10;
	add.s32 	%r69, %r68, %r7;
	cvt.u64.u32 	%rd11, %r69;
	add.s64 	%rd12, %rd2, %rd11;
	ld.global.nc.u8 	%rs4, [%rd12];
	cvt.u32.u8 	%r140, %rs4;
$L__BB0_4:
	max.u32 	%r70, %r1, %r6;
	setp.gt.u32 	%p6, %r70, 1023;
	@%p6 bra 	$L__BB0_6;
	add.s32 	%r71, %r4, -1024;
	cvt.u64.u32 	%rd13, %r71;
	add.s64 	%rd14, %rd2, %rd13;
	ld.global.nc.u8 	%rs5, [%rd14];
	cvt.u32.u8 	%r72, %rs5;
	add.s32 	%r140, %r140, %r72;
$L__BB0_6:
	add.s32 	%r12, %r1, 1;
	max.u32 	%r73, %r12, %r6;
	setp.gt.u32 	%p7, %r73, 1023;
	@%p7 bra 	$L__BB0_9;
	shl.b32 	%r74, %r6, 10;
	add.s32 	%r75, %r74, %r12;
	cvt.u64.u32 	%rd15, %r75;
	add.s64 	%rd16, %rd2, %rd15;
	ld.global.nc.u8 	%rs6, [%rd16];
	cvt.u32.u8 	%r76, %rs6;
	add.s32 	%r140, %r140, %r76;
	bra.uni 	$L__BB0_9;
$L__BB0_8:
	add.s32 	%r39, %r1, 1023;
	shr.s32 	%r40, %r39, 31;
	shr.u32 	%r41, %r40, 22;
	add.s32 	%r42, %r39, %r41;
	and.b32  	%r43, %r42, -1024;
	sub.s32 	%r44, %r39, %r43;
	add.s32 	%r45, %r3, 1047552;
	and.b32  	%r46, %r45, 1047552;
	add.s32 	%r47, %r46, %r44;
	cvt.s64.s32 	%rd5, %r47;
	add.s64 	%rd6, %rd2, %rd5;
	ld.global.nc.u8 	%rs1, [%rd6];
	cvt.u32.u8 	%r48, %rs1;
	add.s32 	%r49, %r1, 1024;
	shr.s32 	%r50, %r49, 31;
	shr.u32 	%r51, %r50, 22;
	add.s32 	%r52, %r49, %r51;
	and.b32  	%r53, %r52, -1024;
	sub.s32 	%r54, %r49, %r53;
	add.s32 	%r55, %r46, %r54;
	cvt.s64.s32 	%rd7, %r55;
	add.s64 	%rd8, %rd2, %rd7;
	ld.global.nc.u8 	%rs2, [%rd8];
	cvt.u32.u8 	%r56, %rs2;
	add.s32 	%r57, %r48, %r56;
	add.s32 	%r58, %r1, 1025;
	shr.s32 	%r59, %r58, 31;
	shr.u32 	%r60, %r59, 22;
	add.s32 	%r61, %r58, %r60;
	and.b32  	%r62, %r61, -1024;
	sub.s32 	%r63, %r58, %r62;
	add.s32 	%r64, %r46, %r63;
	cvt.s64.s32 	%rd9, %r64;
	add.s64 	%rd10, %rd2, %rd9;
	ld.global.nc.u8 	%rs3, [%rd10];
	cvt.u32.u8 	%r65, %rs3;
	add.s32 	%r140, %r57, %r65;
$L__BB0_9:
	setp.eq.s32 	%p8, %r38, 0;
	@%p8 bra 	$L__BB0_11;
	add.s32 	%r77, %r1, 1023;
	shr.s32 	%r78, %r77, 31;
	shr.u32 	%r79, %r78, 22;
	add.s32 	%r80, %r77, %r79;
	and.b32  	%r81, %r80, -1024;
	sub.s32 	%r82, %r77, %r81;
	add.s32 	%r83, %r3, %r82;
	cvt.s64.s32 	%rd17, %r83;
	add.s64 	%rd18, %rd2, %rd17;
	ld.global.nc.u8 	%rs7, [%rd18];
	cvt.u32.u8 	%r84, %rs7;
	add.s32 	%r85, %r140, %r84;
	add.s32 	%r86, %r1, 1025;
	shr.s32 	%r87, %r86, 31;
	shr.u32 	%r88, %r87, 22;
	add.s32 	%r89, %r86, %r88;
	and.b32  	%r90, %r89, -1024;
	sub.s32 	%r91, %r86, %r90;
	add.s32 	%r92, %r3, %r91;
	cvt.s64.s32 	%rd19, %r92;
	add.s64 	%rd20, %rd2, %rd19;
	ld.global.nc.u8 	%rs8, [%rd20];
	cvt.u32.u8 	%r93, %rs8;
	add.s32 	%r140, %r85, %r93;
	bra.uni 	$L__BB0_15;
$L__BB0_11:
	add.s32 	%r94, %r1, -1025;
	setp.lt.u32 	%p9, %r94, -1024;
	@%p9 bra 	$L__BB0_13;
	add.s32 	%r95, %r4, -1;
	cvt.u64.u32 	%rd21, %r95;
	add.s64 	%rd22, %rd2, %rd21;
	ld.global.nc.u8 	%rs9, [%rd22];
	cvt.u32.u8 	%r96, %rs9;
	add.s32 	%r140, %r140, %r96;
$L__BB0_13:
	add.s32 	%r97, %r1, -1023;
	setp.lt.u32 	%p10, %r97, -1024;
	@%p10 bra 	$L__BB0_15;
	add.s32 	%r98, %r4, 1;
	cvt.u64.u32 	%rd23, %r98;
	add.s64 	%rd24, %rd2, %rd23;
	ld.global.nc.u8 	%rs10, [%rd24];
	cvt.u32.u8 	%r99, %rs10;
	add.s32 	%r140, %r140, %r99;
$L__BB0_15:
	setp.eq.s32 	%p11, %r38, 0;
	add.s32 	%r21, %r37, 1;
	@%p11 bra 	$L__BB0_17;
	add.s32 	%r100, %r1, 1023;
	shr.s32 	%r101, %r100, 31;
	shr.u32 	%r102, %r101, 22;
	add.s32 	%r103, %r100, %r102;
	and.b32  	%r104, %r103, -1024;
	sub.s32 	%r105, %r100, %r104;
	shl.b32 	%r106, %r21, 10;
	and.b32  	%r107, %r106, 1047552;
	add.s32 	%r108, %r107, %r105;
	cvt.s64.s32 	%rd25, %r108;
	add.s64 	%rd26, %rd2, %rd25;
	ld.global.nc.u8 	%rs11, [%rd26];
	cvt.u32.u8 	%r109, %rs11;
	add.s32 	%r110, %r140, %r109;
	add.s32 	%r111, %r1, 1024;
	shr.s32 	%r112, %r111, 31;
	shr.u32 	%r113, %r112, 22;
	add.s32 	%r114, %r111, %r113;
	and.b32  	%r115, %r114, -1024;
	sub.s32 	%r116, %r111, %r115;
	add.s32 	%r117, %r107, %r116;
	cvt.s64.s32 	%rd27, %r117;
	add.s64 	%rd28, %rd2, %rd27;
	ld.global.nc.u8 	%rs12, [%rd28];
	cvt.u32.u8 	%r118, %rs12;
	add.s32 	%r119, %r110, %r118;
	add.s32 	%r120, %r1, 1025;
	shr.s32 	%r121, %r120, 31;
	shr.u32 	%r122, %r121, 22;
	add.s32 	%r123, %r120, %r122;
	and.b32  	%r124, %r123, -1024;
	sub.s32 	%r125, %r120, %r124;
	add.s32 	%r126, %r107, %r125;
	cvt.s64.s32 	%rd29, %r126;
	add.s64 	%rd30, %rd2, %rd29;
	ld.global.nc.u8 	%rs13, [%rd30];
	cvt.u32.u8 	%r127, %rs13;
	add.s32 	%r140, %r119, %r127;
	bra.uni 	$L__BB0_23;
$L__BB0_17:
	setp.gt.u32 	%p12, %r37, 1022;
	add.s32 	%r23, %r1, -1;
	setp.gt.u32 	%p13, %r23, 1023;
	or.pred  	%p14, %p13, %p12;
	@%p14 bra 	$L__BB0_19;
	shl.b32 	%r128, %r21, 10;
	add.s32 	%r129, %r128, %r23;
	cvt.u64.u32 	%rd31, %r129;
	add.s64 	%rd32, %rd2, %rd31;
	ld.global.nc.u8 	%rs14, [%rd32];
	cvt.u32.u8 	%r130, %rs14;
	add.s32 	%r140, %r140, %r130;
$L__BB0_19:
	setp.gt.u32 	%p15, %r37, 1022;
	setp.gt.u32 	%p16, %r1, 1023;
	or.pred  	%p17, %p16, %p15;
	@%p17 bra 	$L__BB0_21;
	add.s32 	%r131, %r4, 1024;
	cvt.u64.u32 	%rd33, %r131;
	add.s64 	%rd34, %rd2, %rd33;
	ld.global.nc.u8 	%rs15, [%rd34];
	cvt.u32.u8 	%r132, %rs15;
	add.s32 	%r140, %r140, %r132;
$L__BB0_21:
	setp.gt.u32 	%p18, %r37, 1022;
	add.s32 	%r28, %r1, 1;
	setp.gt.u32 	%p19, %r28, 1023;
	or.pred  	%p20, %p19, %p18;
	@%p20 bra 	$L__BB0_23;
	shl.b32 	%r133, %r21, 10;
	add.s32 	%r134, %r133, %r28;
	cvt.u64.u32 	%rd35, %r134;
	add.s64 	%rd36, %rd2, %rd35;
	ld.global.nc.u8 	%rs16, [%rd36];
	cvt.u32.u8 	%r135, %rs16;
	add.s32 	%r140, %r140, %r135;
$L__BB0_23:
	cvt.s64.s32 	%rd37, %r4;
	add.s64 	%rd38, %rd2, %rd37;
	ld.global.nc.u8 	%rs17, [%rd38];
	cvt.u16.u8 	%rs18, %rs17;
	setp.eq.s16 	%p21, %rs18, 0;
	@%p21 bra 	$L__BB0_25;
	mul.wide.u32 	%rd40, %r140, 4;
	mov.u64 	%rd41, d_surviveRule;
	add.s64 	%rd42, %rd41, %rd40;
	ld.const.u32 	%r136, [%rd42];
	add.s64 	%rd43, %rd1, %rd37;
	st.global.u8 	[%rd43], %r136;
	bra.uni 	$L__BB0_26;
$L__BB0_25:
	mul.wide.u32 	%rd45, %r140, 4;
	mov.u64 	%rd46, d_birthRule;
	add.s64 	%rd47, %rd46, %rd45;
	ld.const.u32 	%r137, [%rd47];
	add.s64 	%rd48, %rd1, %rd37;
	st.global.u8 	[%rd48], %r137;
$L__BB0_26:
	ret;

}
	// .globl	_Z12renderKernelPKhPhfff
.visible .entry _Z12renderKernelPKhPhfff(
	.param .u64 .ptr .align 1 _Z12renderKernelPKhPhfff_param_0,
	.param .u64 .ptr .align 1 _Z12renderKernelPKhPhfff_param_1,
	.param .f32 _Z12renderKernelPKhPhfff_param_2,
	.param .f32 _Z12renderKernelPKhPhfff_param_3,
	.param .f32 _Z12renderKernelPKhPhfff_param_4
)
{
	.local .align 4 .b8 	__local_depot1[28];
	.reg .b64 	%SP;
	.reg .b64 	%SPL;
	.reg .pred 	%p<23>;
	.reg .b16 	%rs<22>;
	.reg .b32 	%r<60>;
	.reg .b32 	%f<50>;
	.reg .b64 	%rd<29>;
	.reg .b64 	%fd<3>;

	mov.u64 	%SPL, __local_depot1;
	ld.param.u64 	%rd9, [_Z12renderKernelPKhPhfff_param_0];
	ld.param.u64 	%rd10, [_Z12renderKernelPKhPhfff_param_1];
	ld.param.f32 	%f9, [_Z12renderKernelPKhPhfff_param_2];
	ld.param.f32 	%f10, [_Z12renderKernelPKhPhfff_param_3];
	ld.param.f32 	%f11, [_Z12renderKernelPKhPhfff_param_4];
	add.u64 	%rd1, %SPL, 0;
	mov.u32 	%r19, %ctaid.x;
	mov.u32 	%r20, %ntid.x;
	mov.u32 	%r21, %tid.x;
	mad.lo.s32 	%r1, %r19, %r20, %r21;
	mov.u32 	%r22, %ctaid.y;
	mov.u32 	%r23, %ntid.y;
	mov.u32 	%r24, %tid.y;
	mad.lo.s32 	%r25, %r22, %r23, %r24;
	setp.gt.s32 	%p1, %r1, 799;
	setp.gt.u32 	%p2, %r25, 599;
	or.pred  	%p3, %p1, %p2;
	@%p3 bra 	$L__BB1_15;
	cvt.rn.f32.s32 	%f12, %r1;
	div.rn.f32 	%f13, %f12, %f9;
	add.f32 	%f1, %f10, %f13;
	cvt.rn.f32.u32 	%f14, %r25;
	div.rn.f32 	%f15, %f14, %f9;
	add.f32 	%f2, %f15, %f11;
	cvt.rmi.f32.f32 	%f16, %f1;
	cvt.rzi.s32.f32 	%r3, %f16;
	cvt.rmi.f32.f32 	%f17, %f2;
	cvt.rzi.s32.f32 	%r26, %f17;
	max.u32 	%r27, %r3, %r26;
	setp.gt.u32 	%p4, %r27, 1023;
	mov.b16 	%rs21, 25;
	mov.b16 	%rs20, 15;
	mov.b16 	%rs19, 10;
	@%p4 bra 	$L__BB1_14;
	shl.b32 	%r28, %r26, 10;
	add.s32 	%r29, %r28, %r3;
	cvt.u64.u32 	%rd12, %r29;
	cvta.to.global.u64 	%rd13, %rd9;
	add.s64 	%rd14, %rd13, %rd12;
	ld.global.nc.u8 	%rs13, [%rd14];
	cvt.u16.u8 	%rs14, %rs13;
	setp.eq.s16 	%p5, %rs14, 0;
	@%p5 bra 	$L__BB1_12;
	cvt.rn.f32.u32 	%f18, %r3;
	cvt.rn.f32.u32 	%f19, %r26;
	mul.f32 	%f20, %f19, 0f3DCCCCCD;
	fma.rn.f32 	%f3, %f18, 0f3DCCCCCD, %f20;
	mul.f32 	%f21, %f3, 0f3F22F983;
	cvt.rni.s32.f32 	%r59, %f21;
	cvt.rn.f32.s32 	%f22, %r59;
	fma.rn.f32 	%f23, %f22, 0fBFC90FDA, %f3;
	fma.rn.f32 	%f24, %f22, 0fB3A22168, %f23;
	fma.rn.f32 	%f49, %f22, 0fA7C234C5, %f24;
	abs.f32 	%f5, %f3;
	setp.ltu.f32 	%p6, %f5, 0f47CE4780;
	@%p6 bra 	$L__BB1_11;
	setp.neu.f32 	%p7, %f5, 0f7F800000;
	@%p7 bra 	$L__BB1_6;
	mov.f32 	%f27, 0f00000000;
	mul.rn.f32 	%f49, %f3, %f27;
	mov.b32 	%r59, 0;
	bra.uni 	$L__BB1_11;
$L__BB1_6:
	mov.b32 	%r6, %f3;
	shl.b32 	%r31, %r6, 8;
	or.b32  	%r7, %r31, -2147483648;
	mov.b64 	%rd28, 0;
	mov.b32 	%r56, 0;
	mov.u64 	%rd26, __cudart_i2opi_f;
	mov.u64 	%rd27, %rd1;
$L__BB1_7:
	.pragma "nounroll";
	ld.global.nc.u32 	%r32, [%rd26];
	mad.wide.u32 	%rd17, %r32, %r7, %rd28;
	shr.u64 	%rd28, %rd17, 32;
	st.local.u32 	[%rd27], %rd17;
	add.s32 	%r56, %r56, 1;
	add.s64 	%rd27, %rd27, 4;
	add.s64 	%rd26, %rd26, 4;
	setp.ne.s32 	%p8, %r56, 6;
	@%p8 bra 	$L__BB1_7;
	shr.u32 	%r33, %r6, 23;
	st.local.u32 	[%rd1+24], %rd28;
	and.b32  	%r10, %r33, 31;
	and.b32  	%r34, %r33, 224;
	add.s32 	%r35, %r34, -128;
	shr.u32 	%r36, %r35, 5;
	mul.wide.u32 	%rd18, %r36, 4;
	sub.s64 	%rd8, %rd1, %rd18;
	ld.local.u32 	%r57, [%rd8+24];
	ld.local.u32 	%r58, [%rd8+20];
	setp.eq.s32 	%p9, %r10, 0;
	@%p9 bra 	$L__BB1_10;
	shf.l.wrap.b32 	%r57, %r58, %r57, %r10;
	ld.local.u32 	%r37, [%rd8+16];
	shf.l.wrap.b32 	%r58, %r37, %r58, %r10;
$L__BB1_10:
	shr.u32 	%r38, %r57, 30;
	shf.l.wrap.b32 	%r39, %r58, %r57, 2;
	shl.b32 	%r40, %r58, 2;
	shr.u32 	%r41, %r39, 31;
	add.s32 	%r42, %r41, %r38;
	neg.s32 	%r43, %r42;
	setp.lt.s32 	%p10, %r6, 0;
	selp.b32 	%r59, %r43, %r42, %p10;
	xor.b32  	%r44, %r39, %r6;
	shr.s32 	%r45, %r39, 31;
	xor.b32  	%r46, %r45, %r39;
	xor.b32  	%r47, %r45, %r40;
	cvt.u64.u32 	%rd19, %r46;
	shl.b64 	%rd20, %rd19, 32;
	cvt.u64.u32 	%rd21, %r47;
	or.b64  	%rd22, %rd20, %rd21;
	cvt.rn.f64.s64 	%fd1, %rd22;
	mul.f64 	%fd2, %fd1, 0d3BF921FB54442D19;
	cvt.rn.f32.f64 	%f25, %fd2;
	neg.f32 	%f26, %f25;
	setp.lt.s32 	%p11, %r44, 0;
	selp.f32 	%f49, %f26, %f25, %p11;
$L__BB1_11:
	mul.rn.f32 	%f28, %f49, %f49;
	and.b32  	%r49, %r59, 1;
	setp.eq.b32 	%p12, %r49, 1;
	selp.f32 	%f29, 0f3F800000, %f49, %p12;
	fma.rn.f32 	%f30, %f28, %f29, 0f00000000;
	fma.rn.f32 	%f31, %f28, 0f37CBAC00, 0fBAB607ED;
	selp.f32 	%f32, %f31, 0fB94D4153, %p12;
	selp.f32 	%f33, 0f3D2AAABB, 0f3C0885E4, %p12;
	fma.rn.f32 	%f34, %f32, %f28, %f33;
	selp.f32 	%f35, 0fBEFFFFFF, 0fBE2AAAA8, %p12;
	fma.rn.f32 	%f36, %f34, %f28, %f35;
	fma.rn.f32 	%f37, %f36, %f30, %f29;
	and.b32  	%r50, %r59, 2;
	setp.eq.s32 	%p13, %r50, 0;
	mov.f32 	%f38, 0f00000000;
	sub.f32 	%f39, %f38, %f37;
	selp.f32 	%f40, %f37, %f39, %p13;
	fma.rn.f32 	%f41, %f40, 0f3E4CCCCD, 0f3F4CCCCD;
	mul.f32 	%f42, %f41, 0f42480000;
	cvt.rzi.u32.f32 	%r51, %f42;
	cvt.u16.u32 	%rs19, %r51;
	mul.f32 	%f43, %f41, 0f437F0000;
	cvt.rzi.u32.f32 	%r52, %f43;
	cvt.u16.u32 	%rs20, %r52;
	mul.f32 	%f44, %f41, 0f42C80000;
	cvt.rzi.u32.f32 	%r53, %f44;
	cvt.u16.u32 	%rs21, %r53;
	bra.uni 	$L__BB1_14;
$L__BB1_12:
	setp.leu.f32 	%p14, %f9, 0f40400000;
	@%p14 bra 	$L__BB1_14;
	cvt.rn.f32.u32 	%f45, %r3;
	sub.f32 	%f46, %f1, %f45;
	cvt.rn.f32.u32 	%f47, %r26;
	sub.f32 	%f48, %f2, %f47;
	setp.lt.f32 	%p15, %f46, 0f3D4CCCCD;
	setp.gt.f32 	%p16, %f46, 0f3F733333;
	or.pred  	%p17, %p15, %p16;
	setp.lt.f32 	%p18, %f48, 0f3D4CCCCD;
	setp.gt.f32 	%p19, %f48, 0f3F733333;
	or.pred  	%p20, %p18, %p19;
	or.pred  	%p22, %p17, %p20;
	selp.b16 	%rs19, 20, 10, %p22;
	selp.b16 	%rs20, 25, 15, %p22;
	selp.b16 	%rs21, 35, 25, %p22;
$L__BB1_14:
	mad.lo.s32 	%r54, %r25, 800, %r1;
	shl.b32 	%r55, %r54, 2;
	cvt.s64.s32 	%rd23, %r55;
	cvta.to.global.u64 	%rd24, %rd10;
	add.s64 	%rd25, %rd24, %rd23;
	st.global.u8 	[%rd25], %rs21;
	st.global.u8 	[%rd25+1], %rs20;
	st.global.u8 	[%rd25+2], %rs19;
	mov.b16 	%rs18, 255;
	st.global.u8 	[%rd25+3], %rs18;
$L__BB1_15:
	ret;

}
	// .globl	_Z14drawTextKernelPhPKciiihhh
.visible .entry _Z14drawTextKernelPhPKciiihhh(
	.param .u64 .ptr .align 1 _Z14drawTextKernelPhPKciiihhh_param_0,
	.param .u64 .ptr .align 1 _Z14drawTextKernelPhPKciiihhh_param_1,
	.param .u32 _Z14drawTextKernelPhPKciiihhh_param_2,
	.param .u32 _Z14drawTextKernelPhPKciiihhh_param_3,
	.param .u32 _Z14drawTextKernelPhPKciiihhh_param_4,
	.param .u8 _Z14drawTextKernelPhPKciiihhh_param_5,
	.param .u8 _Z14drawTextKernelPhPKciiihhh_param_6,
	.param .u8 _Z14drawTextKernelPhPKciiihhh_param_7
)
{
	.reg .pred 	%p<36>;
	.reg .b16 	%rs<26>;
	.reg .b32 	%r<38>;
	.reg .b64 	%rd<30>;

	ld.param.u64 	%rd3, [_Z14drawTextKernelPhPKciiihhh_param_0];
	ld.param.u64 	%rd4, [_Z14drawTextKernelPhPKciiihhh_param_1];
	ld.param.u32 	%r8, [_Z14drawTextKernelPhPKciiihhh_param_2];
	ld.param.u32 	%r9, [_Z14drawTextKernelPhPKciiihhh_param_3];
	ld.param.u32 	%r10, [_Z14drawTextKernelPhPKciiihhh_param_4];
	ld.param.u8 	%rs4, [_Z14drawTextKernelPhPKciiihhh_param_5];
	ld.param.u8 	%rs5, [_Z14drawTextKernelPhPKciiihhh_param_6];
	ld.param.u8 	%rs6, [_Z14drawTextKernelPhPKciiihhh_param_7];
	mov.u32 	%r11, %ctaid.x;
	mov.u32 	%r12, %ntid.x;
	mov.u32 	%r13, %tid.x;
	mad.lo.s32 	%r1, %r11, %r12, %r13;
	mul.lo.s32 	%r14, %r8, 48;
	setp.ge.s32 	%p1, %r1, %r14;
	@%p1 bra 	$L__BB2_34;
	mul.hi.s32 	%r15, %r1, 715827883;
	shr.u32 	%r16, %r15, 31;
	shr.s32 	%r17, %r15, 3;
	add.s32 	%r2, %r17, %r16;
	mul.lo.s32 	%r18, %r2, 48;
	sub.s32 	%r3, %r1, %r18;
	cvt.u16.u32 	%rs7, %r3;
	cvt.s8.s32 	%rs8, %r3;
	shr.u16 	%rs9, %rs8, 12;
	and.b16  	%rs10, %rs9, 7;
	add.s16 	%rs11, %rs7, %rs10;
	and.b16  	%rs12, %rs11, -8;
	sub.s16 	%rs1, %rs7, %rs12;
	cvt.u32.u16 	%r19, %rs1;
	cvt.s32.s8 	%r4, %r19;
	cvt.s16.s8 	%rs13, %rs11;
	shr.s16 	%rs2, %rs13, 3;
	cvt.s32.s16 	%r5, %rs2;
	setp.ge.s32 	%p2, %r2, %r8;
	@%p2 bra 	$L__BB2_34;
	cvt.s64.s32 	%rd5, %r2;
	cvta.to.global.u64 	%rd6, %rd4;
	add.s64 	%rd1, %rd6, %rd5;
	mad.lo.s32 	%r20, %r2, 7, %r9;
	add.s32 	%r6, %r20, %r4;
	add.s32 	%r7, %r10, %r5;
	setp.gt.u32 	%p3, %r6, 799;
	setp.gt.u32 	%p4, %r7, 599;
	or.pred  	%p5, %p3, %p4;
	@%p5 bra 	$L__BB2_34;
	ld.global.u8 	%rs3, [%rd1];
	add.s16 	%rs14, %rs3, -48;
	and.b16  	%rs15, %rs14, 255;
	setp.gt.u16 	%p6, %rs15, 9;
	@%p6 bra 	$L__BB2_23;
	mov.u64 	%rd29, _ZZ16getPixelFromCharciiE6font_0;
	setp.gt.s16 	%p25, %rs3, 52;
	@%p25 bra 	$L__BB2_11;
	setp.gt.s16 	%p30, %rs3, 49;
	@%p30 bra 	$L__BB2_8;
	setp.eq.s16 	%p33, %rs3, 48;
	@%p33 bra 	$L__BB2_22;
	mov.u64 	%rd29, _ZZ16getPixelFromCharciiE6font_1;
	bra.uni 	$L__BB2_22;
$L__BB2_8:
	setp.eq.s16 	%p31, %rs3, 50;
	@%p31 bra 	$L__BB2_17;
	setp.eq.s16 	%p32, %rs3, 51;
	@%p32 bra 	$L__BB2_10;
	bra.uni 	$L__BB2_18;
$L__BB2_10:
	mov.u64 	%rd29, _ZZ16getPixelFromCharciiE6font_3;
	bra.uni 	$L__BB2_22;
$L__BB2_11:
	setp.gt.s16 	%p26, %rs3, 54;
	@%p26 bra 	$L__BB2_14;
	setp.eq.s16 	%p29, %rs3, 53;
	@%p29 bra 	$L__BB2_13;
	bra.uni 	$L__BB2_19;
$L__BB2_13:
	mov.u64 	%rd29, _ZZ16getPixelFromCharciiE6font_5;
	bra.uni 	$L__BB2_22;
$L__BB2_14:
	setp.eq.s16 	%p27, %rs3, 55;
	@%p27 bra 	$L__BB2_20;
	setp.eq.s16 	%p28, %rs3, 56;
	@%p28 bra 	$L__BB2_16;
	bra.uni 	$L__BB2_21;
$L__BB2_16:
	mov.u64 	%rd29, _ZZ16getPixelFromCharciiE6font_8;
	bra.uni 	$L__BB2_22;
$L__BB2_17:
	mov.u64 	%rd29, _ZZ16getPixelFromCharciiE6font_2;
	bra.uni 	$L__BB2_22;
$L__BB2_18:
	mov.u64 	%rd29, _ZZ16getPixelFromCharciiE6font_4;
	bra.uni 	$L__BB2_22;
$L__BB2_19:
	mov.u64 	%rd29, _ZZ16getPixelFromCharciiE6font_6;
	bra.uni 	$L__BB2_22;
$L__BB2_20:
	mov.u64 	%rd29, _ZZ16getPixelFromCharciiE6font_7;
	bra.uni 	$L__BB2_22;
$L__BB2_21:
	mov.u64 	%rd29, _ZZ16getPixelFromCharciiE6font_9;
$L__BB2_22:
	cvt.s64.s16 	%rd24, %rs2;
	add.s64 	%rd25, %rd29, %rd24;
	ld.global.nc.u8 	%rs24, [%rd25];
	cvt.u32.u8 	%r32, %rs24;
	sub.s32 	%r33, 7, %r4;
	shr.u32 	%r34, %r32, %r33;
	and.b32  	%r35, %r34, 1;
	setp.eq.b32 	%p34, %r35, 1;
	not.pred 	%p35, %p34;
	@%p35 bra 	$L__BB2_34;
	bra.uni 	$L__BB2_33;
$L__BB2_23:
	add.s16 	%rs16, %rs3, -65;
	and.b16  	%rs17, %rs16, 255;
	setp.gt.u16 	%p7, %rs17, 25;
	@%p7 bra 	$L__BB2_25;
	add.s32 	%r29, %r4, -6;
	setp.lt.u32 	%p22, %r29, -5;
	add.s32 	%r31, %r5, -5;
	setp.lt.u32 	%p23, %r31, -4;
	or.pred  	%p24, %p22, %p23;
	@%p24 bra 	$L__BB2_34;
	bra.uni 	$L__BB2_33;
$L__BB2_25:
	add.s16 	%rs18, %rs3, -97;
	and.b16  	%rs19, %rs18, 255;
	setp.gt.u16 	%p8, %rs19, 25;
	@%p8 bra 	$L__BB2_27;
	add.s32 	%r26, %r4, -6;
	setp.lt.u32 	%p19, %r26, -5;
	add.s32 	%r28, %r5, -6;
	setp.lt.u32 	%p20, %r28, -4;
	or.pred  	%p21, %p19, %p20;
	@%p21 bra 	$L__BB2_34;
	bra.uni 	$L__BB2_33;
$L__BB2_27:
	add.s16 	%rs21, %rs3, -40;
	cvt.u64.u16 	%rd7, %rs21;
	setp.gt.u16 	%p9, %rs21, 53;
	@%p9 bra 	$L__BB2_28;
	bra.uni 	$L__BB2_30;
$L__BB2_28:
	setp.eq.s16 	%p12, %rs3, 124;
	@%p12 bra 	$L__BB2_29;
	bra.uni 	$L__BB2_34;
$L__BB2_29:
	and.b16  	%rs22, %rs1, 255;
	setp.ne.s16 	%p16, %rs22, 3;
	and.b32  	%r25, %r3, -8;
	setp.ne.s32 	%p17, %r25, 24;
	and.pred  	%p18, %p17, %p16;
	@%p18 bra 	$L__BB2_34;
	bra.uni 	$L__BB2_33;
$L__BB2_30:
	cvt.u32.u64 	%r22, %rd7;
	mov.b64 	%rd8, 1;
	shl.b64 	%rd9, %rd8, %r22;
	and.b64  	%rd10, %rd9, 2359464;
	setp.ne.s64 	%p10, %rd10, 0;
	@%p10 bra 	$L__BB2_29;
	mov.b64 	%rd11, 1;
	shl.b64 	%rd12, %rd11, %r22;
	and.b64  	%rd13, %rd12, 11258999068426243;
	setp.ne.s64 	%p11, %rd13, 0;
	@%p11 bra 	$L__BB2_32;
	bra.uni 	$L__BB2_28;
$L__BB2_32:
	add.s32 	%r24, %r4, -3;
	setp.lt.u32 	%p13, %r24, 2;
	setp.gt.u16 	%p14, %rs2, 5;
	or.pred  	%p15, %p14, %p13;
	@%p15 bra 	$L__BB2_34;
$L__BB2_33:
	mad.lo.s32 	%r36, %r7, 800, %r6;
	shl.b32 	%r37, %r36, 2;
	cvt.u64.u32 	%rd26, %r37;
	cvta.to.global.u64 	%rd27, %rd3;
	add.s64 	%rd28, %rd27, %rd26;
	st.global.u8 	[%rd28], %rs6;
	st.global.u8 	[%rd28+1], %rs5;
	st.global.u8 	[%rd28+2], %rs4;
	mov.b16 	%rs25, 255;
	st.global.u8 	[%rd28+3], %rs25;
$L__BB2_34:
	ret;

}
	// .globl	_Z14fillRectKernelPhiiiihhhh
.visible .entry _Z14fillRectKernelPhiiiihhhh(
	.param .u64 .ptr .align 1 _Z14fillRectKernelPhiiiihhhh_param_0,
	.param .u32 _Z14fillRectKernelPhiiiihhhh_param_1,
	.param .u32 _Z14fillRectKernelPhiiiihhhh_param_2,
	.param .u32 _Z14fillRectKernelPhiiiihhhh_param_3,
	.param .u32 _Z14fillRectKernelPhiiiihhhh_param_4,
	.param .u8 _Z14fillRectKernelPhiiiihhhh_param_5,
	.param .u8 _Z14fillRectKernelPhiiiihhhh_param_6,
	.param .u8 _Z14fillRectKernelPhiiiihhhh_param_7,
	.param .u8 _Z14fillRectKernelPhiiiihhhh_param_8
)
{
	.reg .pred 	%p<7>;
	.reg .b16 	%rs<9>;
	.reg .b32 	%r<22>;
	.reg .b32 	%f<17>;
	.reg .b64 	%rd<5>;

	ld.param.u64 	%rd1, [_Z14fillRectKernelPhiiiihhhh_param_0];
	ld.param.u32 	%r5, [_Z14fillRectKernelPhiiiihhhh_param_1];
	ld.param.u32 	%r6, [_Z14fillRectKernelPhiiiihhhh_param_2];
	ld.param.u32 	%r7, [_Z14fillRectKernelPhiiiihhhh_param_3];
	ld.param.u32 	%r8, [_Z14fillRectKernelPhiiiihhhh_param_4];
	ld.param.u8 	%rs1, [_Z14fillRectKernelPhiiiihhhh_param_5];
	ld.param.u8 	%rs2, [_Z14fillRectKernelPhiiiihhhh_param_6];
	ld.param.u8 	%rs3, [_Z14fillRectKernelPhiiiihhhh_param_7];
	ld.param.u8 	%rs4, [_Z14fillRectKernelPhiiiihhhh_param_8];
	mov.u32 	%r10, %ctaid.x;
	mov.u32 	%r11, %ntid.x;
	mov.u32 	%r12, %tid.x;
	mad.lo.s32 	%r1, %r10, %r11, %r12;
	mov.u32 	%r13, %ctaid.y;
	mov.u32 	%r14, %ntid.y;
	mov.u32 	%r15, %tid.y;
	mad.lo.s32 	%r16, %r13, %r14, %r15;
	setp.ge.s32 	%p1, %r1, %r7;
	setp.ge.s32 	%p2, %r16, %r8;
	or.pred  	%p3, %p1, %p2;
	@%p3 bra 	$L__BB3_3;
	add.s32 	%r3, %r5, %r1;
	add.s32 	%r4, %r6, %r16;
	setp.gt.u32 	%p4, %r3, 799;
	setp.gt.u32 	%p5, %r4, 599;
	or.pred  	%p6, %p4, %p5;
	@%p6 bra 	$L__BB3_3;
	mad.lo.s32 	%r17, %r4, 800, %r3;
	shl.b32 	%r18, %r17, 2;
	cvt.rn.f32.u16 	%f1, %rs4;
	div.rn.f32 	%f2, %f1, 0f437F0000;
	cvt.rn.f32.u16 	%f3, %rs3;
	cvt.u64.u32 	%rd2, %r18;
	cvta.to.global.u64 	%rd3, %rd1;
	add.s64 	%rd4, %rd3, %rd2;
	ld.global.u8 	%rs5, [%rd4];
	cvt.rn.f32.u16 	%f4, %rs5;
	mov.f32 	%f5, 0f3F800000;
	sub.f32 	%f6, %f5, %f2;
	mul.f32 	%f7, %f6, %f4;
	fma.rn.f32 	%f8, %f2, %f3, %f7;
	cvt.rzi.u32.f32 	%r19, %f8;
	st.global.u8 	[%rd4], %r19;
	cvt.rn.f32.u16 	%f9, %rs2;
	ld.global.u8 	%rs6, [%rd4+1];
	cvt.rn.f32.u16 	%f10, %rs6;
	mul.f32 	%f11, %f6, %f10;
	fma.rn.f32 	%f12, %f2, %f9, %f11;
	cvt.rzi.u32.f32 	%r20, %f12;
	st.global.u8 	[%rd4+1], %r20;
	cvt.rn.f32.u16 	%f13, %rs1;
	ld.global.u8 	%rs7, [%rd4+2];
	cvt.rn.f32.u16 	%f14, %rs7;
	mul.f32 	%f15, %f6, %f14;
	fma.rn.f32 	%f16, %f2, %f13, %f15;
	cvt.rzi.u32.f32 	%r21, %f16;
	st.global.u8 	[%rd4+2], %r21;
	mov.b16 	%rs8, 255;
	st.global.u8 	[%rd4+3], %rs8;
$L__BB3_3:
	ret;

}
	// .globl	_Z11paintKernelPhiiii
.visible .entry _Z11paintKernelPhiiii(
	.param .u64 .ptr .align 1 _Z11paintKernelPhiiii_param_0,
	.param .u32 _Z11paintKernelPhiiii_param_1,
	.param .u32 _Z11paintKernelPhiiii_param_2,
	.param .u32 _Z11paintKernelPhiiii_param_3,
	.param .u32 _Z11paintKernelPhiiii_param_4
)
{
	.reg .pred 	%p<3>;
	.reg .b32 	%r<23>;
	.reg .b32 	%f<4>;
	.reg .b64 	%rd<5>;

	ld.param.u64 	%rd1, [_Z11paintKernelPhiiii_param_0];
	ld.param.u32 	%r7, [_Z11paintKernelPhiiii_param_1];
	ld.param.u32 	%r8, [_Z11paintKernelPhiiii_param_2];
	ld.param.u32 	%r5, [_Z11paintKernelPhiiii_param_3];
	ld.param.u32 	%r6, [_Z11paintKernelPhiiii_param_4];
	mov.u32 	%r9, %ctaid.x;
	mov.u32 	%r10, %ntid.x;
	mov.u32 	%r11, %tid.x;
	mad.lo.s32 	%r12, %r9, %r10, %r11;
	sub.s32 	%r1, %r12, %r5;
	mov.u32 	%r13, %ctaid.y;
	mov.u32 	%r14, %ntid.y;
	mov.u32 	%r15, %tid.y;
	mad.lo.s32 	%r16, %r13, %r14, %r15;
	sub.s32 	%r2, %r16, %r5;
	add.s32 	%r3, %r1, %r7;
	add.s32 	%r17, %r2, %r8;
	max.u32 	%r18, %r3, %r17;
	setp.gt.u32 	%p1, %r18, 1023;
	@%p1 bra 	$L__BB4_3;
	mul.lo.s32 	%r19, %r2, %r2;
	mad.lo.s32 	%r20, %r1, %r1, %r19;
	cvt.rn.f32.u32 	%f1, %r20;
	sqrt.rn.f32 	%f2, %f1;
	cvt.rn.f32.s32 	%f3, %r5;
	setp.gtu.f32 	%p2, %f2, %f3;
	@%p2 bra 	$L__BB4_3;
	shl.b32 	%r21, %r17, 10;
	add.s32 	%r22, %r21, %r3;
	cvt.u64.u32 	%rd2, %r22;
	cvta.to.global.u64 	%rd3, %rd1;
	add.s64 	%rd4, %rd3, %rd2;
	st.global.u8 	[%rd4], %r6;
$L__BB4_3:
	ret;

}
	// .globl	_Z15randomizeKernelPhjf
.visible .entry _Z15randomizeKernelPhjf(
	.param .u64 .ptr .align 1 _Z15randomizeKernelPhjf_param_0,
	.param .u32 _Z15randomizeKernelPhjf_param_1,
	.param .f32 _Z15randomizeKernelPhjf_param_2
)
{
	.reg .pred 	%p<5>;
	.reg .b16 	%rs<2>;
	.reg .b32 	%r<21>;
	.reg .b32 	%f<4>;
	.reg .b64 	%rd<5>;

	ld.param.u64 	%rd1, [_Z15randomizeKernelPhjf_param_0];
	ld.param.u32 	%r3, [_Z15randomizeKernelPhjf_param_1];
	ld.param.f32 	%f1, [_Z15randomizeKernelPhjf_param_2];
	mov.u32 	%r4, %ctaid.x;
	mov.u32 	%r5, %ntid.x;
	mov.u32 	%r6, %tid.x;
	mad.lo.s32 	%r1, %r4, %r5, %r6;
	mov.u32 	%r7, %ctaid.y;
	mov.u32 	%r8, %ntid.y;
	mov.u32 	%r9, %tid.y;
	mad.lo.s32 	%r10, %r7, %r8, %r9;
	setp.gt.s32 	%p1, %r1, 1023;
	setp.gt.u32 	%p2, %r10, 1023;
	or.pred  	%p3, %p1, %p2;
	@%p3 bra 	$L__BB5_2;
	cvta.to.global.u64 	%rd2, %rd1;
	mad.lo.s32 	%r11, %r1, 374761393, %r3;
	mad.lo.s32 	%r12, %r10, 668265263, %r11;
	shr.u32 	%r13, %r12, 13;
	xor.b32  	%r14, %r13, %r12;
	mul.lo.s32 	%r15, %r14, 1274126177;
	shr.u32 	%r16, %r15, 16;
	and.b32  	%r17, %r15, 65535;
	xor.b32  	%r18, %r17, %r16;
	cvt.rn.f32.u32 	%f2, %r18;
	div.rn.f32 	%f3, %f2, 0f477FFF00;
	setp.lt.f32 	%p4, %f3, %f1;
	selp.u16 	%rs1, 1, 0, %p4;
	shl.b32 	%r19, %r10, 10;
	add.s32 	%r20, %r19, %r1;
	cvt.s64.s32 	%rd3, %r20;
	add.s64 	%rd4, %rd2, %rd3;
	st.global.u8 	[%rd4], %rs1;
$L__BB5_2:
	ret;

}
	// .globl	_Z11clearKernelPh
.visible .entry _Z11clearKernelPh(
	.param .u64 .ptr .align 1 _Z11clearKernelPh_param_0
)
{
	.reg .pred 	%p<4>;
	.reg .b16 	%rs<2>;
	.reg .b32 	%r<12>;
	.reg .b64 	%rd<5>;

	ld.param.u64 	%rd1, [_Z11clearKernelPh_param_0];
	mov.u32 	%r3, %ctaid.x;
	mov.u32 	%r4, %ntid.x;
	mov.u32 	%r5, %tid.x;
	mad.lo.s32 	%r1, %r3, %r4, %r5;
	mov.u32 	%r6, %ctaid.y;
	mov.u32 	%r7, %ntid.y;
	mov.u32 	%r8, %tid.y;
	mad.lo.s32 	%r9, %r6, %r7, %r8;
	setp.gt.s32 	%p1, %r1, 1023;
	setp.gt.u32 	%p2, %r9, 1023;
	or.pred  	%p3, %p1, %p2;
	@%p3 bra 	$L__BB6_2;
	cvta.to.global.u64 	%rd2, %rd1;
	shl.b32 	%r10, %r9, 10;
	add.s32 	%r11, %r10, %r1;
	cvt.s64.s32 	%rd3, %r11;
	add.s64 	%rd4, %rd2, %rd3;
	mov.b16 	%rs1, 0;
	st.global.u8 	[%rd4], %rs1;
$L__BB6_2:
	ret;

}
	// .globl	_Z14countPopKernelPKhPi
.visible .entry _Z14countPopKernelPKhPi(
	.param .u64 .ptr .align 1 _Z14countPopKernelPKhPi_param_0,
	.param .u64 .ptr .align 1 _Z14countPopKernelPKhPi_param_1
)
{
	.reg .pred 	%p<7>;
	.reg .b32 	%r<29>;
	.reg .b64 	%rd<7>;
	// demoted variable
	.shared .align 4 .b8 _ZZ14countPopKernelPKhPiE5sdata[1024];
	ld.param.u64 	%rd2, [_Z14countPopKernelPKhPi_param_0];
	ld.param.u64 	%rd3, [_Z14countPopKernelPKhPi_param_1];
	mov.u32 	%r1, %tid.x;
	mov.u32 	%r12, %ctaid.x;
	mov.u32 	%r28, %ntid.x;
	mad.lo.s32 	%r27, %r12, %r28, %r1;
	shl.b32 	%r13, %r1, 2;
	mov.u32 	%r14, _ZZ14countPopKernelPKhPiE5sdata;
	add.s32 	%r4, %r14, %r13;
	mov.b32 	%r15, 0;
	st.shared.u32 	[%r4], %r15;
	setp.gt.s32 	%p1, %r27, 1048575;
	@%p1 bra 	$L__BB7_4;
	mov.u32 	%r17, %nctaid.x;
	mul.lo.s32 	%r5, %r28, %r17;
	cvta.to.global.u64 	%rd1, %rd2;
	mov.b32 	%r26, 0;
$L__BB7_2:
	cvt.s64.s32 	%rd4, %r27;
	add.s64 	%rd5, %rd1, %rd4;
	ld.global.u8 	%r18, [%rd5];
	add.s32 	%r26, %r26, %r18;
	add.s32 	%r27, %r27, %r5;
	setp.lt.s32 	%p2, %r27, 1048576;
	@%p2 bra 	$L__BB7_2;
	st.shared.u32 	[%r4], %r26;
$L__BB7_4:
	bar.sync 	0;
	setp.lt.u32 	%p3, %r28, 2;
	@%p3 bra 	$L__BB7_8;
$L__BB7_5:
	shr.u32 	%r11, %r28, 1;
	setp.ge.u32 	%p4, %r1, %r11;
	@%p4 bra 	$L__BB7_7;
	shl.b32 	%r19, %r11, 2;
	add.s32 	%r20, %r4, %r19;
	ld.shared.u32 	%r21, [%r20];
	ld.shared.u32 	%r22, [%r4];
	add.s32 	%r23, %r22, %r21;
	st.shared.u32 	[%r4], %r23;
$L__BB7_7:
	bar.sync 	0;
	setp.gt.u32 	%p5, %r28, 3;
	mov.u32 	%r28, %r11;
	@%p5 bra 	$L__BB7_5;
$L__BB7_8:
	setp.ne.s32 	%p6, %r1, 0;
	@%p6 bra 	$L__BB7_10;
	ld.shared.u32 	%r24, [_ZZ14countPopKernelPKhPiE5sdata];
	cvta.to.global.u64 	%rd6, %rd3;
	atom.global.add.u32 	%r25, [%rd6], %r24;
$L__BB7_10:
	ret;

}


// ===== COMPILED SASS (sm_100) =====

	.target	sm_100

	.elftype	@"ET_EXEC"


//--------------------- .note.nv.tkinfo           --------------------------
	.section	.note.nv.tkinfo,"",@"SHT_NOTE"
	.sectionflags	@"SHF_NOTE_NV_TKINFO"
	.tkinfo
        /*0018*/ 	.word	0x00000002
        /*0030*/ 	.string	""
        /*0030*/ 	.string	"ptxas"
        /*0030*/ 	.string	"Cuda compilation tools, release 13.0, V13.0.88"
        /*0030*/ 	.string	"Build cuda_13.0.r13.0/compiler.36424714_0"
        /*0030*/ 	.string	"-arch sm_100 -m 64 "



//--------------------- .note.nv.cuinfo           --------------------------
	.section	.note.nv.cuinfo,"",@"SHT_NOTE"
	.sectionflags	@"SHF_NOTE_NV_CUINFO"
        /*0018*/ 	.short	0x0002
        /*001a*/ 	.short	0x0064
        /*001c*/ 	.short	0x0082
	.zero		2


//--------------------- .nv.info                  --------------------------
	.section	.nv.info,"",@"SHT_CUDA_INFO"
	.align	4


	//----- nvinfo : EIATTR_REGCOUNT
	.align		4
        /*0000*/ 	.byte	0x04, 0x2f
        /*0002*/ 	.short	(.L_15 - .L_14)
	.align		4
.L_14:
        /*0004*/ 	.word	index@(_Z14simulateKernelPKhPh)
        /*0008*/ 	.word	0x00000012


	//----- nvinfo : EIATTR_FRAME_SIZE
	.align		4
.L_15:
        /*000c*/ 	.byte	0x04, 0x11
        /*000e*/ 	.short	(.L_17 - .L_16)
	.align		4
.L_16:
        /*0010*/ 	.word	index@(_Z14simulateKernelPKhPh)
        /*0014*/ 	.word	0x00000000


	//----- nvinfo : EIATTR_REGCOUNT
	.align		4
.L_17:
        /*0018*/ 	.byte	0x04, 0x2f
        /*001a*/ 	.short	(.L_19 - .L_18)
	.align		4
.L_18:
        /*001c*/ 	.word	index@(_Z12renderKernelPKhPhfff)
        /*0020*/ 	.word	0x00000011


	//----- nvinfo : EIATTR_FRAME_SIZE
	.align		4
.L_19:
        /*0024*/ 	.byte	0x04, 0x11
        /*0026*/ 	.short	(.L_21 - .L_20)
	.align		4
.L_20:
        /*0028*/ 	.word	index@($__internal_3_$__cuda_sm3x_div_rn_noftz_f32_slowpath)
        /*002c*/ 	.word	0x00000020


	//----- nvinfo : EIATTR_FRAME_SIZE
	.align		4
.L_21:
        /*0030*/ 	.byte	0x04, 0x11
        /*0032*/ 	.short	(.L_23 - .L_22)
	.align		4
.L_22:
        /*0034*/ 	.word	index@(_Z12renderKernelPKhPhfff)
        /*0038*/ 	.word	0x00000020


	//----- nvinfo : EIATTR_REGCOUNT
	.align		4
.L_23:
        /*003c*/ 	.byte	0x04, 0x2f
        /*003e*/ 	.short	(.L_25 - .L_24)
	.align		4
.L_24:
        /*0040*/ 	.word	index@(_Z14drawTextKernelPhPKciiihhh)
        /*0044*/ 	.word	0x00000010


	//----- nvinfo : EIATTR_FRAME_SIZE
	.align		4
.L_25:
        /*0048*/ 	.byte	0x04, 0x11
        /*004a*/ 	.short	(.L_27 - .L_26)
	.align		4
.L_26:
        /*004c*/ 	.word	index@(_Z14drawTextKernelPhPKciiihhh)
        /*0050*/ 	.word	0x00000000


	//----- nvinfo : EIATTR_REGCOUNT
	.align		4
.L_27:
        /*0054*/ 	.byte	0x04, 0x2f
        /*0056*/ 	.short	(.L_29 - .L_28)
	.align		4
.L_28:
        /*0058*/ 	.word	index@(_Z14fillRectKernelPhiiiihhhh)
        /*005c*/ 	.word	0x0000000d


	//----- nvinfo : EIATTR_FRAME_SIZE
	.align		4
.L_29:
        /*0060*/ 	.byte	0x04, 0x11
        /*0062*/ 	.short	(.L_31 - .L_30)
	.align		4
.L_30:
        /*0064*/ 	.word	index@($__internal_2_$__cuda_sm3x_div_rn_noftz_f32_slowpath)
        /*0068*/ 	.word	0x00000000


	//----- nvinfo : EIATTR_FRAME_SIZE
	.align		4
.L_31:
        /*006c*/ 	.byte	0x04, 0x11
        /*006e*/ 	.short	(.L_33 - .L_32)
	.align		4
.L_32:
        /*0070*/ 	.word	index@(_Z14fillRectKernelPhiiiihhhh)
        /*0074*/ 	.word	0x00000000


	//----- nvinfo : EIATTR_REGCOUNT
	.align		4
.L_33:
        /*0078*/ 	.byte	0x04, 0x2f
        /*007a*/ 	.short	(.L_35 - .L_34)
	.align		4
.L_34:
        /*007c*/ 	.word	index@(_Z11paintKernelPhiiii)
        /*0080*/ 	.word	0x0000000c


	//----- nvinfo : EIATTR_FRAME_SIZE
	.align		4
.L_35:
        /*0084*/ 	.byte	0x04, 0x11
        /*0086*/ 	.short	(.L_37 - .L_36)
	.align		4
.L_36:
        /*0088*/ 	.word	index@($__internal_1_$__cuda_sm20_sqrt_rn_f32_slowpath)
        /*008c*/ 	.word	0x00000000


	//----- nvinfo : EIATTR_FRAME_SIZE
	.align		4
.L_37:
        /*0090*/ 	.byte	0x04, 0x11
        /*0092*/ 	.short	(.L_39 - .L_38)
	.align		4
.L_38:
        /*0094*/ 	.word	index@(_Z11paintKernelPhiiii)
        /*0098*/ 	.word	0x00000000


	//----- nvinfo : EIATTR_REGCOUNT
	.align		4
.L_39:
        /*009c*/ 	.byte	0x04, 0x2f
        /*009e*/ 	.short	(.L_41 - .L_40)
	.align		4
.L_40:
        /*00a0*/ 	.word	index@(_Z15randomizeKernelPhjf)
        /*00a4*/ 	.word	0x0000000e


	//----- nvinfo : EIATTR_FRAME_SIZE
	.align		4
.L_41:
        /*00a8*/ 	.byte	0x04, 0x11
        /*00aa*/ 	.short	(.L_43 - .L_42)
	.align		4
.L_42:
        /*00ac*/ 	.word	index@($__internal_0_$__cuda_sm3x_div_rn_noftz_f32_slowpath)
        /*00b0*/ 	.word	0x00000000


	//----- nvinfo : EIATTR_FRAME_SIZE
	.align		4
.L_43:
        /*00b4*/ 	.byte	0x04, 0x11
        /*00b6*/ 	.short	(.L_45 - .L_44)
	.align		4
.L_44:
        /*00b8*/ 	.word	index@(_Z15randomizeKernelPhjf)
        /*00bc*/ 	.word	0x00000000


	//----- nvinfo : EIATTR_REGCOUNT
	.align		4
.L_45:
        /*00c0*/ 	.byte	0x04, 0x2f
        /*00c2*/ 	.short	(.L_47 - .L_46)
	.align		4
.L_46:
        /*00c4*/ 	.word	index@(_Z11clearKernelPh)
        /*00c8*/ 	.word	0x00000008


	//----- nvinfo : EIATTR_FRAME_SIZE
	.align		4
.L_47:
        /*00cc*/ 	.byte	0x04, 0x11
        /*00ce*/ 	.short	(.L_49 - .L_48)
	.align		4
.L_48:
        /*00d0*/ 	.word	index@(_Z11clearKernelPh)
        /*00d4*/ 	.word	0x00000000


	//----- nvinfo : EIATTR_REGCOUNT
	.align		4
.L_49:
        /*00d8*/ 	.byte	0x04, 0x2f
        /*00da*/ 	.short	(.L_51 - .L_50)
	.align		4
.L_50:
        /*00dc*/ 	.word	index@(_Z14countPopKernelPKhPi)
        /*00e0*/ 	.word	0x0000000c


	//----- nvinfo : EIATTR_FRAME_SIZE
	.align		4
.L_51:
        /*00e4*/ 	.byte	0x04, 0x11
        /*00e6*/ 	.short	(.L_53 - .L_52)
	.align		4
.L_52:
        /*00e8*/ 	.word	index@(_Z14countPopKernelPKhPi)
        /*00ec*/ 	.word	0x00000000


	//----- nvinfo : EIATTR_MIN_STACK_SIZE
	.align		4
.L_53:
        /*00f0*/ 	.byte	0x04, 0x12
        /*00f2*/ 	.short	(.L_55 - .L_54)
	.align		4
.L_54:
        /*00f4*/ 	.word	index@(_Z14countPopKernelPKhPi)
        /*00f8*/ 	.word	0x00000000


	//----- nvinfo : EIATTR_MIN_STACK_SIZE
	.align		4
.L_55:
        /*00fc*/ 	.byte	0x04, 0x12
        /*00fe*/ 	.short	(.L_57 - .L_56)
	.align		4
.L_56:
        /*0100*/ 	.word	index@(_Z11clearKernelPh)
        /*0104*/ 	.word	0x00000000


	//----- nvinfo : EIATTR_MIN_STACK_SIZE
	.align		4
.L_57:
        /*0108*/ 	.byte	0x04, 0x12
        /*010a*/ 	.short	(.L_59 - .L_58)
	.align		4
.L_58:
        /*010c*/ 	.word	index@(_Z15randomizeKernelPhjf)
        /*0110*/ 	.word	0x00000000


	//----- nvinfo : EIATTR_MIN_STACK_SIZE
	.align		4
.L_59:
        /*0114*/ 	.byte	0x04, 0x12
        /*0116*/ 	.short	(.L_61 - .L_60)
	.align		4
.L_60:
        /*0118*/ 	.word	index@(_Z11paintKernelPhiiii)
        /*011c*/ 	.word	0x00000000


	//----- nvinfo : EIATTR_MIN_STACK_SIZE
	.align		4
.L_61:
        /*0120*/ 	.byte	0x04, 0x12
        /*0122*/ 	.short	(.L_63 - .L_62)
	.align		4
.L_62:
        /*0124*/ 	.word	index@(_Z14fillRectKernelPhiiiihhhh)
        /*0128*/ 	.word	0x00000000


	//----- nvinfo : EIATTR_MIN_STACK_SIZE
	.align		4
.L_63:
        /*012c*/ 	.byte	0x04, 0x12
        /*012e*/ 	.short	(.L_65 - .L_64)
	.align		4
.L_64:
        /*0130*/ 	.word	index@(_Z14drawTextKernelPhPKciiihhh)
        /*0134*/ 	.word	0x00000000


	//----- nvinfo : EIATTR_MIN_STACK_SIZE
	.align		4
.L_65:
        /*0138*/ 	.byte	0x04, 0x12
        /*013a*/ 	.short	(.L_67 - .L_66)
	.align		4
.L_66:
        /*013c*/ 	.word	index@(_Z12renderKernelPKhPhfff)
        /*0140*/ 	.word	0x00000020


	//----- nvinfo : EIATTR_MIN_STACK_SIZE
	.align		4
.L_67:
        /*0144*/ 	.byte	0x04, 0x12
        /*0146*/ 	.short	(.L_69 - .L_68)
	.align		4
.L_68:
        /*0148*/ 	.word	index@(_Z14simulateKernelPKhPh)
        /*014c*/ 	.word	0x00000000
.L_69:


//--------------------- .nv.compat                --------------------------
	.section	.nv.compat,"",@"SHT_CUDA_COMPAT_INFO"
	.align	4
        /*0000*/ 	.byte	0x02, 0x09, 0x00, 0x00, 0x02, 0x02, 0x01, 0x00, 0x02, 0x05, 0x05, 0x00, 0x03, 0x07, 0x01, 0x01
        /*0010*/ 	.byte	0x02, 0x03, 0x00, 0x00, 0x02, 0x06, 0x01, 0x00, 0x04, 0x0b, 0x08, 0x00, 0x01, 0x00, 0x00, 0x00
        /*0020*/ 	.byte	0x00, 0x00, 0x00, 0x00


//--------------------- .nv.info._Z14countPopKernelPKhPi --------------------------
	.section	.nv.info._Z14countPopKernelPKhPi,"",@"SHT_CUDA_INFO"
	.sectionflags	@""
	.align	4


	//----- nvinfo : EIATTR_CUDA_API_VERSION
	.align		4
        /*0000*/ 	.byte	0x04, 0x37
        /*0002*/ 	.short	(.L_71 - .L_70)
.L_70:
        /*0004*/ 	.word	0x00000082


	//----- nvinfo : EIATTR_KPARAM_INFO
	.align		4
.L_71:
        /*0008*/ 	.byte	0x04, 0x17
        /*000a*/ 	.short	(.L_73 - .L_72)
.L_72:
        /*000c*/ 	.word	0x00000000
        /*0010*/ 	.short	0x0001
        /*0012*/ 	.short	0x0008
        /*0014*/ 	.byte	0x00, 0xf5, 0x21, 0x00


	//----- nvinfo : EIATTR_KPARAM_INFO
	.align		4
.L_73:
        /*0018*/ 	.byte	0x04, 0x17
        /*001a*/ 	.short	(.L_75 - .L_74)
.L_74:
        /*001c*/ 	.word	0x00000000
        /*0020*/ 	.short	0x0000
        /*0022*/ 	.short	0x0000
        /*0024*/ 	.byte	0x00, 0xf5, 0x21, 0x00


	//----- nvinfo : EIATTR_SPARSE_MMA_MASK
	.align		4
.L_75:
        /*0028*/ 	.byte	0x03, 0x50
        /*002a*/ 	.short	0x0000


	//----- nvinfo : EIATTR_MAXREG_COUNT
	.align		4
        /*002c*/ 	.byte	0x03, 0x1b
        /*002e*/ 	.short	0x00ff


	//----- nvinfo : EIATTR_NUM_BARRIERS
	.align		4
        /*0030*/ 	.byte	0x02, 0x4c
        /*0032*/ 	.byte	0x01
	.zero		1


	//----- nvinfo : EIATTR_MERCURY_ISA_VERSION
	.align		4
        /*0034*/ 	.byte	0x03, 0x5f
        /*0036*/ 	.short	0x0101


	//----- nvinfo : EIATTR_VRC_CTA_INIT_COUNT
	.align		4
        /*0038*/ 	.byte	0x02, 0x4a
	.zero		1
	.zero		1


	//----- nvinfo : EIATTR_EXIT_INSTR_OFFSETS
	.align		4
        /*003c*/ 	.byte	0x04, 0x1c
        /*003e*/ 	.short	(.L_77 - .L_76)


	//   ....[0]....
.L_76:
        /*0040*/ 	.word	0x000002c0


	//   ....[1]....
        /*0044*/ 	.word	0x00000330


	//----- nvinfo : EIATTR_CRS_STACK_SIZE
	.align		4
.L_77:
        /*0048*/ 	.byte	0x04, 0x1e
        /*004a*/ 	.short	(.L_79 - .L_78)
.L_78:
        /*004c*/ 	.word	0x00000000


	//----- nvinfo : EIATTR_CBANK_PARAM_SIZE
	.align		4
.L_79:
        /*0050*/ 	.byte	0x03, 0x19
        /*0052*/ 	.short	0x0010


	//----- nvinfo : EIATTR_PARAM_CBANK
	.align		4
        /*0054*/ 	.byte	0x04, 0x0a
        /*0056*/ 	.short	(.L_81 - .L_80)
	.align		4
.L_80:
        /*0058*/ 	.word	index@(.nv.constant0._Z14countPopKernelPKhPi)
        /*005c*/ 	.short	0x0380
        /*005e*/ 	.short	0x0010


	//----- nvinfo : EIATTR_SW_WAR
	.align		4
.L_81:
        /*0060*/ 	.byte	0x04, 0x36
        /*0062*/ 	.short	(.L_83 - .L_82)
.L_82:
        /*0064*/ 	.word	0x00000008
.L_83:


//--------------------- .nv.info._Z11clearKernelPh --------------------------
	.section	.nv.info._Z11clearKernelPh,"",@"SHT_CUDA_INFO"
	.sectionflags	@""
	.align	4


	//----- nvinfo : EIATTR_CUDA_API_VERSION
	.align		4
        /*0000*/ 	.byte	0x04, 0x37
        /*0002*/ 	.short	(.L_85 - .L_84)
.L_84:
        /*0004*/ 	.word	0x00000082


	//----- nvinfo : EIATTR_KPARAM_INFO
	.align		4
.L_85:
        /*0008*/ 	.byte	0x04, 0x17
        /*000a*/ 	.short	(.L_87 - .L_86)
.L_86:
        /*000c*/ 	.word	0x00000000
        /*0010*/ 	.short	0x0000
        /*0012*/ 	.short	0x0000
        /*0014*/ 	.byte	0x00, 0xf5, 0x21, 0x00


	//----- nvinfo : EIATTR_SPARSE_MMA_MASK
	.align		4
.L_87:
        /*0018*/ 	.byte	0x03, 0x50
        /*001a*/ 	.short	0x0000


	//----- nvinfo : EIATTR_MAXREG_COUNT
	.align		4
        /*001c*/ 	.byte	0x03, 0x1b
        /*001e*/ 	.short	0x00ff


	//----- nvinfo : EIATTR_MERCURY_ISA_VERSION
	.align		4
        /*0020*/ 	.byte	0x03, 0x5f
        /*0022*/ 	.short	0x0101


	//----- nvinfo : EIATTR_VRC_CTA_INIT_COUNT
	.align		4
        /*0024*/ 	.byte	0x02, 0x4a
	.zero		1
	.zero		1


	//----- nvinfo : EIATTR_EXIT_INSTR_OFFSETS
	.align		4
        /*0028*/ 	.byte	0x04, 0x1c
        /*002a*/ 	.short	(.L_89 - .L_88)


	//   ....[0]....
.L_88:
        /*002c*/ 	.word	0x000000b0


	//   ....[1]....
        /*0030*/ 	.word	0x00000120


	//----- nvinfo : EIATTR_CBANK_PARAM_SIZE
	.align		4
.L_89:
        /*0034*/ 	.byte	0x03, 0x19
        /*0036*/ 	.short	0x0008


	//----- nvinfo : EIATTR_PARAM_CBANK
	.align		4
        /*0038*/ 	.byte	0x04, 0x0a
        /*003a*/ 	.short	(.L_91 - .L_90)
	.align		4
.L_90:
        /*003c*/ 	.word	index@(.nv.constant0._Z11clearKernelPh)
        /*0040*/ 	.short	0x0380
        /*0042*/ 	.short	0x0008


	//----- nvinfo : EIATTR_SW_WAR
	.align		4
.L_91:
        /*0044*/ 	.byte	0x04, 0x36
        /*0046*/ 	.short	(.L_93 - .L_92)
.L_92:
        /*0048*/ 	.word	0x00000008
.L_93:


//--------------------- .nv.info._Z15randomizeKernelPhjf --------------------------
	.section	.nv.info._Z15randomizeKernelPhjf,"",@"SHT_CUDA_INFO"
	.sectionflags	@""
	.align	4


	//----- nvinfo : EIATTR_CUDA_API_VERSION
	.align		4
        /*0000*/ 	.byte	0x04, 0x37
        /*0002*/ 	.short	(.L_95 - .L_94)
.L_94:
        /*0004*/ 	.word	0x00000082


	//----- nvinfo : EIATTR_KPARAM_INFO
	.align		4
.L_95:
        /*0008*/ 	.byte	0x04, 0x17
        /*000a*/ 	.short	(.L_97 - .L_96)
.L_96:
        /*000c*/ 	.word	0x00000000
        /*0010*/ 	.short	0x0002
        /*0012*/ 	.short	0x000c
        /*0014*/ 	.byte	0x00, 0xf0, 0x11, 0x00


	//----- nvinfo : EIATTR_KPARAM_INFO
	.align		4
.L_97:
        /*0018*/ 	.byte	0x04, 0x17
        /*001a*/ 	.short	(.L_99 - .L_98)
.L_98:
        /*001c*/ 	.word	0x00000000
        /*0020*/ 	.short	0x0001
        /*0022*/ 	.short	0x0008
        /*0024*/ 	.byte	0x00, 0xf0, 0x11, 0x00


	//----- nvinfo : EIATTR_KPARAM_INFO
	.align		4
.L_99:
        /*0028*/ 	.byte	0x04, 0x17
        /*002a*/ 	.short	(.L_101 - .L_100)
.L_100:
        /*002c*/ 	.word	0x00000000
        /*0030*/ 	.short	0x0000
        /*0032*/ 	.short	0x0000
        /*0034*/ 	.byte	0x00, 0xf5, 0x21, 0x00


	//----- nvinfo : EIATTR_SPARSE_MMA_MASK
	.align		4
.L_101:
        /*0038*/ 	.byte	0x03, 0x50
        /*003a*/ 	.short	0x0000


	//----- nvinfo : EIATTR_MAXREG_COUNT
	.align		4
        /*003c*/ 	.byte	0x03, 0x1b
        /*003e*/ 	.short	0x00ff


	//----- nvinfo : EIATTR_MERCURY_ISA_VERSION
	.align		4
        /*0040*/ 	.byte	0x03, 0x5f
        /*0042*/ 	.short	0x0101


	//----- nvinfo : EIATTR_VRC_CTA_INIT_COUNT
	.align		4
        /*0044*/ 	.byte	0x02, 0x4a
	.zero		1
	.zero		1


	//----- nvinfo : EIATTR_EXIT_INSTR_OFFSETS
	.align		4
        /*0048*/ 	.byte	0x04, 0x1c
        /*004a*/ 	.short	(.L_103 - .L_102)


	//   ....[0]....
.L_102:
        /*004c*/ 	.word	0x000000b0


	//   ....[1]....
        /*0050*/ 	.word	0x000002c0


	//----- nvinfo : EIATTR_CRS_STACK_SIZE
	.align		4
.L_103:
        /*0054*/ 	.byte	0x04, 0x1e
        /*0056*/ 	.short	(.L_105 - .L_104)
.L_104:
        /*0058*/ 	.word	0x00000000


	//----- nvinfo : EIATTR_CBANK_PARAM_SIZE
	.align		4
.L_105:
        /*005c*/ 	.byte	0x03, 0x19
        /*005e*/ 	.short	0x0010


	//----- nvinfo : EIATTR_PARAM_CBANK
	.align		4
        /*0060*/ 	.byte	0x04, 0x0a
        /*0062*/ 	.short	(.L_107 - .L_106)
	.align		4
.L_106:
        /*0064*/ 	.word	index@(.nv.constant0._Z15randomizeKernelPhjf)
        /*0068*/ 	.short	0x0380
        /*006a*/ 	.short	0x0010


	//----- nvinfo : EIATTR_SW_WAR
	.align		4
.L_107:
        /*006c*/ 	.byte	0x04, 0x36
        /*006e*/ 	.short	(.L_109 - .L_108)
.L_108:
        /*0070*/ 	.word	0x00000008
.L_109:


//--------------------- .nv.info._Z11paintKernelPhiiii --------------------------
	.section	.nv.info._Z11paintKernelPhiiii,"",@"SHT_CUDA_INFO"
	.sectionflags	@""
	.align	4


	//----- nvinfo : EIATTR_CUDA_API_VERSION
	.align		4
        /*0000*/ 	.byte	0x04, 0x37
        /*0002*/ 	.short	(.L_111 - .L_110)
.L_110:
        /*0004*/ 	.word	0x00000082


	//----- nvinfo : EIATTR_KPARAM_INFO
	.align		4
.L_111:
        /*0008*/ 	.byte	0x04, 0x17
        /*000a*/ 	.short	(.L_113 - .L_112)
.L_112:
        /*000c*/ 	.word	0x00000000
        /*0010*/ 	.short	0x0004
        /*0012*/ 	.short	0x0014
        /*0014*/ 	.byte	0x00, 0xf0, 0x11, 0x00


	//----- nvinfo : EIATTR_KPARAM_INFO
	.align		4
.L_113:
        /*0018*/ 	.byte	0x04, 0x17
        /*001a*/ 	.short	(.L_115 - .L_114)
.L_114:
        /*001c*/ 	.word	0x00000000
        /*0020*/ 	.short	0x0003
        /*0022*/ 	.short	0x0010
        /*0024*/ 	.byte	0x00, 0xf0, 0x11, 0x00


	//----- nvinfo : EIATTR_KPARAM_INFO
	.align		4
.L_115:
        /*0028*/ 	.byte	0x04, 0x17
        /*002a*/ 	.short	(.L_117 - .L_116)
.L_116:
        /*002c*/ 	.word	0x00000000
        /*0030*/ 	.short	0x0002
        /*0032*/ 	.short	0x000c
        /*0034*/ 	.byte	0x00, 0xf0, 0x11, 0x00


	//----- nvinfo : EIATTR_KPARAM_INFO
	.align		4
.L_117:
        /*0038*/ 	.byte	0x04, 0x17
        /*003a*/ 	.short	(.L_119 - .L_118)
.L_118:
        /*003c*/ 	.word	0x00000000
        /*0040*/ 	.short	0x0001
        /*0042*/ 	.short	0x0008
        /*0044*/ 	.byte	0x00, 0xf0, 0x11, 0x00


	//----- nvinfo : EIATTR_KPARAM_INFO
	.align		4
.L_119:
        /*0048*/ 	.byte	0x04, 0x17
        /*004a*/ 	.short	(.L_121 - .L_120)
.L_120:
        /*004c*/ 	.word	0x00000000
        /*0050*/ 	.short	0x0000
        /*0052*/ 	.short	0x0000
        /*0054*/ 	.byte	0x00, 0xf5, 0x21, 0x00


	//----- nvinfo : EIATTR_SPARSE_MMA_MASK
	.align		4
.L_121:
        /*0058*/ 	.byte	0x03, 0x50
        /*005a*/ 	.short	0x0000


	//----- nvinfo : EIATTR_MAXREG_COUNT
	.align		4
        /*005c*/ 	.byte	0x03, 0x1b
        /*005e*/ 	.short	0x00ff


	//----- nvinfo : EIATTR_MERCURY_ISA_VERSION
	.align		4
        /*0060*/ 	.byte	0x03, 0x5f
        /*0062*/ 	.short	0x0101


	//----- nvinfo : EIATTR_VRC_CTA_INIT_COUNT
	.align		4
        /*0064*/ 	.byte	0x02, 0x4a
	.zero		1
	.zero		1


	//----- nvinfo : EIATTR_EXIT_INSTR_OFFSETS
	.align		4
        /*0068*/ 	.byte	0x04, 0x1c
        /*006a*/ 	.short	(.L_123 - .L_122)


	//   ....[0]....
.L_122:
        /*006c*/ 	.word	0x00000110


	//   ....[1]....
        /*0070*/ 	.word	0x00000250


	//   ....[2]....
        /*0074*/ 	.word	0x000002d0


	//----- nvinfo : EIATTR_CRS_STACK_SIZE
	.align		4
.L_123:
        /*0078*/ 	.byte	0x04, 0x1e
        /*007a*/ 	.short	(.L_125 - .L_124)
.L_124:
        /*007c*/ 	.word	0x00000000


	//----- nvinfo : EIATTR_CBANK_PARAM_SIZE
	.align		4
.L_125:
        /*0080*/ 	.byte	0x03, 0x19
        /*0082*/ 	.short	0x0018


	//----- nvinfo : EIATTR_PARAM_CBANK
	.align		4
        /*0084*/ 	.byte	0x04, 0x0a
        /*0086*/ 	.short	(.L_127 - .L_126)
	.align		4
.L_126:
        /*0088*/ 	.word	index@(.nv.constant0._Z11paintKernelPhiiii)
        /*008c*/ 	.short	0x0380
        /*008e*/ 	.short	0x0018


	//----- nvinfo : EIATTR_SW_WAR
	.align		4
.L_127:
        /*0090*/ 	.byte	0x04, 0x36
        /*0092*/ 	.short	(.L_129 - .L_128)
.L_128:
        /*0094*/ 	.word	0x00000008
.L_129:


//--------------------- .nv.info._Z14fillRectKernelPhiiiihhhh --------------------------
	.section	.nv.info._Z14fillRectKernelPhiiiihhhh,"",@"SHT_CUDA_INFO"
	.sectionflags	@""
	.align	4


	//----- nvinfo : EIATTR_CUDA_API_VERSION
	.align		4
        /*0000*/ 	.byte	0x04, 0x37
        /*0002*/ 	.short	(.L_131 - .L_130)
.L_130:
        /*0004*/ 	.word	0x00000082


	//----- nvinfo : EIATTR_KPARAM_INFO
	.align		4
.L_131:
        /*0008*/ 	.byte	0x04, 0x17
        /*000a*/ 	.short	(.L_133 - .L_132)
.L_132:
        /*000c*/ 	.word	0x00000000
        /*0010*/ 	.short	0x0008
        /*0012*/ 	.short	0x001b
        /*0014*/ 	.byte	0x00, 0xf0, 0x05, 0x00


	//----- nvinfo : EIATTR_KPARAM_INFO
	.align		4
.L_133:
        /*0018*/ 	.byte	0x04, 0x17
        /*001a*/ 	.short	(.L_135 - .L_134)
.L_134:
        /*001c*/ 	.word	0x00000000
        /*0020*/ 	.short	0x0007
        /*0022*/ 	.short	0x001a
        /*0024*/ 	.byte	0x00, 0xf0, 0x05, 0x00


	//----- nvinfo : EIATTR_KPARAM_INFO
	.align		4
.L_135:
        /*0028*/ 	.byte	0x04, 0x17
        /*002a*/ 	.short	(.L_137 - .L_136)
.L_136:
        /*002c*/ 	.word	0x00000000
        /*0030*/ 	.short	0x0006
        /*0032*/ 	.short	0x0019
        /*0034*/ 	.byte	0x00, 0xf0, 0x05, 0x00


	//----- nvinfo : EIATTR_KPARAM_INFO
	.align		4
.L_137:
        /*0038*/ 	.byte	0x04, 0x17
        /*003a*/ 	.short	(.L_139 - .L_138)
.L_138:
        /*003c*/ 	.word	0x00000000
        /*0040*/ 	.short	0x0005
        /*0042*/ 	.short	0x0018
        /*0044*/ 	.byte	0x00, 0xf0, 0x05, 0x00


	//----- nvinfo : EIATTR_KPARAM_INFO
	.align		4
.L_139:
        /*0048*/ 	.byte	0x04, 0x17
        /*004a*/ 	.short	(.L_141 - .L_140)
.L_140:
        /*004c*/ 	.word	0x00000000
        /*0050*/ 	.short	0x0004
        /*0052*/ 	.short	0x0014
        /*0054*/ 	.byte	0x00, 0xf0, 0x11, 0x00


	//----- nvinfo : EIATTR_KPARAM_INFO
	.align		4
.L_141:
        /*0058*/ 	.byte	0x04, 0x17
        /*005a*/ 	.short	(.L_143 - .L_142)
.L_142:
        /*005c*/ 	.word	0x00000000
        /*0060*/ 	.short	0x0003
        /*0062*/ 	.short	0x0010
        /*0064*/ 	.byte	0x00, 0xf0, 0x11, 0x00


	//----- nvinfo : EIATTR_KPARAM_INFO
	.align		4
.L_143:
        /*0068*/ 	.byte	0x04, 0x17
        /*006a*/ 	.short	(.L_145 - .L_144)
.L_144:
        /*006c*/ 	.word	0x00000000
        /*0070*/ 	.short	0x0002
        /*0072*/ 	.short	0x000c
        /*0074*/ 	.byte	0x00, 0xf0, 0x11, 0x00


	//----- nvinfo : EIATTR_KPARAM_INFO
	.align		4
.L_145:
        /*0078*/ 	.byte	0x04, 0x17
        /*007a*/ 	.short	(.L_147 - .L_146)
.L_146:
        /*007c*/ 	.word	0x00000000
        /*0080*/ 	.short	0x0001
        /*0082*/ 	.short	0x0008
        /*0084*/ 	.byte	0x00, 0xf0, 0x11, 0x00


	//----- nvinfo : EIATTR_KPARAM_INFO
	.align		4
.L_147:
        /*0088*/ 	.byte	0x04, 0x17
        /*008a*/ 	.short	(.L_149 - .L_148)
.L_148:
        /*008c*/ 	.word	0x00000000
        /*0090*/ 	.short	0x0000
        /*0092*/ 	.short	0x0000
        /*0094*/ 	.byte	0x00, 0xf5, 0x21, 0x00


	//----- nvinfo : EIATTR_SPARSE_MMA_MASK
	.align		4
.L_149:
        /*0098*/ 	.byte	0x03, 0x50
        /*009a*/ 	.short	0x0000


	//----- nvinfo : EIATTR_MAXREG_COUNT
	.align		4
        /*009c*/ 	.byte	0x03, 0x1b
        /*009e*/ 	.short	0x00ff


	//----- nvinfo : EIATTR_MERCURY_ISA_VERSION
	.align		4
        /*00a0*/ 	.byte	0x03, 0x5f
        /*00a2*/ 	.short	0x0101


	//----- nvinfo : EIATTR_VRC_CTA_INIT_COUNT
	.align		4
        /*00a4*/ 	.byte	0x02, 0x4a
	.zero		1
	.zero		1


	//----- nvinfo : EIATTR_EXIT_INSTR_OFFSETS
	.align		4
        /*00a8*/ 	.byte	0x04, 0x1c
        /*00aa*/ 	.short	(.L_151 - .L_150)


	//   ....[0]....
.L_150:
        /*00ac*/ 	.word	0x000000c0


	//   ....[1]....
        /*00b0*/ 	.word	0x00000120


	//   ....[2]....
        /*00b4*/ 	.word	0x00000410


	//----- nvinfo : EIATTR_CRS_STACK_SIZE
	.align		4
.L_151:
        /*00b8*/ 	.byte	0x04, 0x1e
        /*00ba*/ 	.short	(.L_153 - .L_152)
.L_152:
        /*00bc*/ 	.word	0x00000000


	//----- nvinfo : EIATTR_CBANK_PARAM_SIZE
	.align		4
.L_153:
        /*00c0*/ 	.byte	0x03, 0x19
        /*00c2*/ 	.short	0x001c


	//----- nvinfo : EIATTR_PARAM_CBANK
	.align		4
        /*00c4*/ 	.byte	0x04, 0x0a
        /*00c6*/ 	.short	(.L_155 - .L_154)
	.align		4
.L_154:
        /*00c8*/ 	.word	index@(.nv.constant0._Z14fillRectKernelPhiiiihhhh)
        /*00cc*/ 	.short	0x0380
        /*00ce*/ 	.short	0x001c


	//----- nvinfo : EIATTR_SW_WAR
	.align		4
.L_155:
        /*00d0*/ 	.byte	0x04, 0x36
        /*00d2*/ 	.short	(.L_157 - .L_156)
.L_156:
        /*00d4*/ 	.word	0x00000008
.L_157:


//--------------------- .nv.info._Z14drawTextKernelPhPKciiihhh --------------------------
	.section	.nv.info._Z14drawTextKernelPhPKciiihhh,"",@"SHT_CUDA_INFO"
	.sectionflags	@""
	.align	4


	//----- nvinfo : EIATTR_CUDA_API_VERSION
	.align		4
        /*0000*/ 	.byte	0x04, 0x37
        /*0002*/ 	.short	(.L_159 - .L_158)
.L_158:
        /*0004*/ 	.word	0x00000082


	//----- nvinfo : EIATTR_KPARAM_INFO
	.align		4
.L_159:
        /*0008*/ 	.byte	0x04, 0x17
        /*000a*/ 	.short	(.L_161 - .L_160)
.L_160:
        /*000c*/ 	.word	0x00000000
        /*0010*/ 	.short	0x0007
        /*0012*/ 	.short	0x001e
        /*0014*/ 	.byte	0x00, 0xf0, 0x05, 0x00


	//----- nvinfo : EIATTR_KPARAM_INFO
	.align		4
.L_161:
        /*0018*/ 	.byte	0x04, 0x17
        /*001a*/ 	.short	(.L_163 - .L_162)
.L_162:
        /*001c*/ 	.word	0x00000000
        /*0020*/ 	.short	0x0006
        /*0022*/ 	.short	0x001d
        /*0024*/ 	.byte	0x00, 0xf0, 0x05, 0x00


	//----- nvinfo : EIATTR_KPARAM_INFO
	.align		4
.L_163:
        /*0028*/ 	.byte	0x04, 0x17
        /*002a*/ 	.short	(.L_165 - .L_164)
.L_164:
        /*002c*/ 	.word	0x00000000
        /*0030*/ 	.short	0x0005
        /*0032*/ 	.short	0x001c
        /*0034*/ 	.byte	0x00, 0xf0, 0x05, 0x00


	//----- nvinfo : EIATTR_KPARAM_INFO
	.align		4
.L_165:
        /*0038*/ 	.byte	0x04, 0x17
        /*003a*/ 	.short	(.L_167 - .L_166)
.L_166:
        /*003c*/ 	.word	0x00000000
        /*0040*/ 	.short	0x0004
        /*0042*/ 	.short	0x0018
        /*0044*/ 	.byte	0x00, 0xf0, 0x11, 0x00


	//----- nvinfo : EIATTR_KPARAM_INFO
	.align		4
.L_167:
        /*0048*/ 	.byte	0x04, 0x17
        /*004a*/ 	.short	(.L_169 - .L_168)
.L_168:
        /*004c*/ 	.word	0x00000000
        /*0050*/ 	.short	0x0003
        /*0052*/ 	.short	0x0014
        /*0054*/ 	.byte	0x00, 0xf0, 0x11, 0x00


	//----- nvinfo : EIATTR_KPARAM_INFO
	.align		4
.L_169:
        /*0058*/ 	.byte	0x04, 0x17
        /*005a*/ 	.short	(.L_171 - .L_170)
.L_170:
        /*005c*/ 	.word	0x00000000
        /*0060*/ 	.short	0x0002
        /*0062*/ 	.short	0x0010
        /*0064*/ 	.byte	0x00, 0xf0, 0x11, 0x00


	//----- nvinfo : EIATTR_KPARAM_INFO
	.align		4
.L_171:
        /*0068*/ 	.byte	0x04, 0x17
        /*006a*/ 	.short	(.L_173 - .L_172)
.L_172:
        /*006c*/ 	.word	0x00000000
        /*0070*/ 	.short	0x0001
        /*0072*/ 	.short	0x0008
        /*0074*/ 	.byte	0x00, 0xf5, 0x21, 0x00


	//----- nvinfo : EIATTR_KPARAM_INFO
	.align		4
.L_173:
        /*0078*/ 	.byte	0x04, 0x17
        /*007a*/ 	.short	(.L_175 - .L_174)
.L_174:
        /*007c*/ 	.word	0x00000000
        /*0080*/ 	.short	0x0000
        /*0082*/ 	.short	0x0000
        /*0084*/ 	.byte	0x00, 0xf5, 0x21, 0x00


	//----- nvinfo : EIATTR_SPARSE_MMA_MASK
	.align		4
.L_175:
        /*0088*/ 	.byte	0x03, 0x50
        /*008a*/ 	.short	0x0000


	//----- nvinfo : EIATTR_MAXREG_COUNT
	.align		4
        /*008c*/ 	.byte	0x03, 0x1b
        /*008e*/ 	.short	0x00ff


	//----- nvinfo : EIATTR_MERCURY_ISA_VERSION
	.align		4
        /*0090*/ 	.byte	0x03, 0x5f
        /*0092*/ 	.short	0x0101


	//----- nvinfo : EIATTR_VRC_CTA_INIT_COUNT
	.align		4
        /*0094*/ 	.byte	0x02, 0x4a
	.zero		1
	.zero		1


	//----- nvinfo : EIATTR_EXIT_INSTR_OFFSETS
	.align		4
        /*0098*/ 	.byte	0x04, 0x1c
        /*009a*/ 	.short	(.L_177 - .L_176)


	//   ....[0]....
.L_176:
        /*009c*/ 	.word	0x00000080


	//   ....[1]....
        /*00a0*/ 	.word	0x000000d0


	//   ....[2]....
        /*00a4*/ 	.word	0x00000270


	//   ....[3]....
        /*00a8*/ 	.word	0x00000670


	//   ....[4]....
        /*00ac*/ 	.word	0x00000710


	//   ....[5]....
        /*00b0*/ 	.word	0x000007b0


	//   ....[6]....
        /*00b4*/ 	.word	0x000008a0


	//   ....[7]....
        /*00b8*/ 	.word	0x000008f0


	//   ....[8]....
        /*00bc*/ 	.word	0x00000950


	//   ....[9]....
        /*00c0*/ 	.word	0x00000a00


	//----- nvinfo : EIATTR_CRS_STACK_SIZE
	.align		4
.L_177:
        /*00c4*/ 	.byte	0x04, 0x1e
        /*00c6*/ 	.short	(.L_179 - .L_178)
.L_178:
        /*00c8*/ 	.word	0x00000000


	//----- nvinfo : EIATTR_CBANK_PARAM_SIZE
	.align		4
.L_179:
        /*00cc*/ 	.byte	0x03, 0x19
        /*00ce*/ 	.short	0x001f


	//----- nvinfo : EIATTR_PARAM_CBANK
	.align		4
        /*00d0*/ 	.byte	0x04, 0x0a
        /*00d2*/ 	.short	(.L_181 - .L_180)
	.align		4
.L_180:
        /*00d4*/ 	.word	index@(.nv.constant0._Z14drawTextKernelPhPKciiihhh)
        /*00d8*/ 	.short	0x0380
        /*00da*/ 	.short	0x001f


	//----- nvinfo : EIATTR_SW_WAR
	.align		4
.L_181:
        /*00dc*/ 	.byte	0x04, 0x36
        /*00de*/ 	.short	(.L_183 - .L_182)
.L_182:
        /*00e0*/ 	.word	0x00000008
.L_183:


//--------------------- .nv.info._Z12renderKernelPKhPhfff --------------------------
	.section	.nv.info._Z12renderKernelPKhPhfff,"",@"SHT_CUDA_INFO"
	.sectionflags	@""
	.align	4


	//----- nvinfo : EIATTR_CUDA_API_VERSION
	.align		4
        /*0000*/ 	.byte	0x04, 0x37
        /*0002*/ 	.short	(.L_185 - .L_184)
.L_184:
        /*0004*/ 	.word	0x00000082


	//----- nvinfo : EIATTR_KPARAM_INFO
	.align		4
.L_185:
        /*0008*/ 	.byte	0x04, 0x17
        /*000a*/ 	.short	(.L_187 - .L_186)
.L_186:
        /*000c*/ 	.word	0x00000000
        /*0010*/ 	.short	0x0004
        /*0012*/ 	.short	0x0018
        /*0014*/ 	.byte	0x00, 0xf0, 0x11, 0x00


	//----- nvinfo : EIATTR_KPARAM_INFO
	.align		4
.L_187:
        /*0018*/ 	.byte	0x04, 0x17
        /*001a*/ 	.short	(.L_189 - .L_188)
.L_188:
        /*001c*/ 	.word	0x00000000
        /*0020*/ 	.short	0x0003
        /*0022*/ 	.short	0x0014
        /*0024*/ 	.byte	0x00, 0xf0, 0x11, 0x00


	//----- nvinfo : EIATTR_KPARAM_INFO
	.align		4
.L_189:
        /*0028*/ 	.byte	0x04, 0x17
        /*002a*/ 	.short	(.L_191 - .L_190)
.L_190:
        /*002c*/ 	.word	0x00000000
        /*0030*/ 	.short	0x0002
        /*0032*/ 	.short	0x0010
        /*0034*/ 	.byte	0x00, 0xf0, 0x11, 0x00


	//----- nvinfo : EIATTR_KPARAM_INFO
	.align		4
.L_191:
        /*0038*/ 	.byte	0x04, 0x17
        /*003a*/ 	.short	(.L_193 - .L_192)
.L_192:
        /*003c*/ 	.word	0x00000000
        /*0040*/ 	.short	0x0001
        /*0042*/ 	.short	0x0008
        /*0044*/ 	.byte	0x00, 0xf5, 0x21, 0x00


	//----- nvinfo : EIATTR_KPARAM_INFO
	.align		4
.L_193:
        /*0048*/ 	.byte	0x04, 0x17
        /*004a*/ 	.short	(.L_195 - .L_194)
.L_194:
        /*004c*/ 	.word	0x00000000
        /*0050*/ 	.short	0x0000
        /*0052*/ 	.short	0x0000
        /*0054*/ 	.byte	0x00, 0xf5, 0x21, 0x00


	//----- nvinfo : EIATTR_SPARSE_MMA_MASK
	.align		4
.L_195:
        /*0058*/ 	.byte	0x03, 0x50
        /*005a*/ 	.short	0x0000


	//----- nvinfo : EIATTR_MAXREG_COUNT
	.align		4
        /*005c*/ 	.byte	0x03, 0x1b
        /*005e*/ 	.short	0x00ff


	//----- nvinfo : EIATTR_MERCURY_ISA_VERSION
	.align		4
        /*0060*/ 	.byte	0x03, 0x5f
        /*0062*/ 	.short	0x0101


	//----- nvinfo : EIATTR_VRC_CTA_INIT_COUNT
	.align		4
        /*0064*/ 	.byte	0x02, 0x4a
	.zero		1
	.zero		1


	//----- nvinfo : EIATTR_EXIT_INSTR_OFFSETS
	.align		4
        /*0068*/ 	.byte	0x04, 0x1c
        /*006a*/ 	.short	(.L_197 - .L_196)


	//   ....[0]....
.L_196:
        /*006c*/ 	.word	0x000000c0


	//   ....[1]....
        /*0070*/ 	.word	0x00000c00


	//----- nvinfo : EIATTR_CRS_STACK_SIZE
	.align		4
.L_197:
        /*0074*/ 	.byte	0x04, 0x1e
        /*0076*/ 	.short	(.L_199 - .L_198)
.L_198:
        /*0078*/ 	.word	0x00000000


	//----- nvinfo : EIATTR_CBANK_PARAM_SIZE
	.align		4
.L_199:
        /*007c*/ 	.byte	0x03, 0x19
        /*007e*/ 	.short	0x001c


	//----- nvinfo : EIATTR_PARAM_CBANK
	.align		4
        /*0080*/ 	.byte	0x04, 0x0a
        /*0082*/ 	.short	(.L_201 - .L_200)
	.align		4
.L_200:
        /*0084*/ 	.word	index@(.nv.constant0._Z12renderKernelPKhPhfff)
        /*0088*/ 	.short	0x0380
        /*008a*/ 	.short	0x001c


	//----- nvinfo : EIATTR_SW_WAR
	.align		4
.L_201:
        /*008c*/ 	.byte	0x04, 0x36
        /*008e*/ 	.short	(.L_203 - .L_202)
.L_202:
        /*0090*/ 	.word	0x00000008
.L_203:


//--------------------- .nv.info._Z14simulateKernelPKhPh --------------------------
	.section	.nv.info._Z14simulateKernelPKhPh,"",@"SHT_CUDA_INFO"
	.sectionflags	@""
	.align	4


	//----- nvinfo : EIATTR_CUDA_API_VERSION
	.align		4
        /*0000*/ 	.byte	0x04, 0x37
        /*0002*/ 	.short	(.L_205 - .L_204)
.L_204:
        /*0004*/ 	.word	0x00000082


	//----- nvinfo : EIATTR_KPARAM_INFO
	.align		4
.L_205:
        /*0008*/ 	.byte	0x04, 0x17
        /*000a*/ 	.short	(.L_207 - .L_206)
.L_206:
        /*000c*/ 	.word	0x00000000
        /*0010*/ 	.short	0x0001
        /*0012*/ 	.short	0x0008
        /*0014*/ 	.byte	0x00, 0xf5, 0x21, 0x00


	//----- nvinfo : EIATTR_KPARAM_INFO
	.align		4
.L_207:
        /*0018*/ 	.byte	0x04, 0x17
        /*001a*/ 	.short	(.L_209 - .L_208)
.L_208:
        /*001c*/ 	.word	0x00000000
        /*0020*/ 	.short	0x0000
        /*0022*/ 	.short	0x0000
        /*0024*/ 	.byte	0x00, 0xf5, 0x21, 0x00


	//----- nvinfo : EIATTR_SPARSE_MMA_MASK
	.align		4
.L_209:
        /*0028*/ 	.byte	0x03, 0x50
        /*002a*/ 	.short	0x0000


	//----- nvinfo : EIATTR_MAXREG_COUNT
	.align		4
        /*002c*/ 	.byte	0x03, 0x1b
        /*002e*/ 	.short	0x00ff


	//----- nvinfo : EIATTR_MERCURY_ISA_VERSION
	.align		4
        /*0030*/ 	.byte	0x03, 0x5f
        /*0032*/ 	.short	0x0101


	//----- nvinfo : EIATTR_VRC_CTA_INIT_COUNT
	.align		4
        /*0034*/ 	.byte	0x02, 0x4a
	.zero		1
	.zero		1


	//----- nvinfo : EIATTR_EXIT_INSTR_OFFSETS
	.align		4
        /*0038*/ 	.byte	0x04, 0x1c
        /*003a*/ 	.short	(.L_211 - .L_210)


	//   ....[0]....
.L_210:
        /*003c*/ 	.word	0x000000b0


	//   ....[1]....
        /*0040*/ 	.word	0x00000b70


	//   ....[2]....
        /*0044*/ 	.word	0x00000be0


	//----- nvinfo : EIATTR_CRS_STACK_SIZE
	.align		4
.L_211:
        /*0048*/ 	.byte	0x04, 0x1e
        /*004a*/ 	.short	(.L_213 - .L_212)
.L_212:
        /*004c*/ 	.word	0x00000000


	//----- nvinfo : EIATTR_CBANK_PARAM_SIZE
	.align		4
.L_213:
        /*0050*/ 	.byte	0x03, 0x19
        /*0052*/ 	.short	0x0010


	//----- nvinfo : EIATTR_PARAM_CBANK
	.align		4
        /*0054*/ 	.byte	0x04, 0x0a
        /*0056*/ 	.short	(.L_215 - .L_214)
	.align		4
.L_214:
        /*0058*/ 	.word	index@(.nv.constant0._Z14simulateKernelPKhPh)
        /*005c*/ 	.short	0x0380
        /*005e*/ 	.short	0x0010


	//----- nvinfo : EIATTR_SW_WAR
	.align		4
.L_215:
        /*0060*/ 	.byte	0x04, 0x36
        /*0062*/ 	.short	(.L_217 - .L_216)
.L_216:
        /*0064*/ 	.word	0x00000008
.L_217:


//--------------------- .nv.callgraph             --------------------------
	.section	.nv.callgraph,"",@"SHT_CUDA_CALLGRAPH"
	.align	4
	.sectionentsize	8
	.align		4
        /*0000*/ 	.word	0x00000000
	.align		4
        /*0004*/ 	.word	0xffffffff
	.align		4
        /*0008*/ 	.word	0x00000000
	.align		4
        /*000c*/ 	.word	0xfffffffe
	.align		4
        /*0010*/ 	.word	0x00000000
	.align		4
        /*0014*/ 	.word	0xfffffffd
	.align		4
        /*0018*/ 	.word	0x00000000
	.align		4
        /*001c*/ 	.word	0xfffffffc


//--------------------- .nv.constant3             --------------------------
	.section	.nv.constant3,"a",@progbits
	.align	4
.nv.constant3:
	.type		d_birthRule,@object
	.size		d_birthRule,(d_surviveRule - d_birthRule)
d_birthRule:
	.zero		36
	.type		d_surviveRule,@object
	.size		d_surviveRule,(d_wrapEdges - d_surviveRule)
d_surviveRule:
	.zero		36
	.type		d_wrapEdges,@object
	.size		d_wrapEdges,(.L_2 - d_wrapEdges)
d_wrapEdges:
	.zero		4
.L_2:


//--------------------- .nv.constant4             --------------------------
	.section	.nv.constant4,"a",@progbits
	.align	8
	.align		8
.nv.constant4:
        /*0000*/ 	.dword	_ZZ16getPixelFromCharciiE6font_0
	.align		8
        /*0008*/ 	.dword	_ZZ16getPixelFromCharciiE6font_1
	.align		8
        /*0010*/ 	.dword	_ZZ16getPixelFromCharciiE6font_2
	.align		8
        /*0018*/ 	.dword	_ZZ16getPixelFromCharciiE6font_3
	.align		8
        /*0020*/ 	.dword	_ZZ16getPixelFromCharciiE6font_4
	.align		8
        /*0028*/ 	.dword	_ZZ16getPixelFromCharciiE6font_5
	.align		8
        /*0030*/ 	.dword	_ZZ16getPixelFromCharciiE6font_6
	.align		8
        /*0038*/ 	.dword	_ZZ16getPixelFromCharciiE6font_7
	.align		8
        /*0040*/ 	.dword	_ZZ16getPixelFromCharciiE6font_8
	.align		8
        /*0048*/ 	.dword	_ZZ16getPixelFromCharciiE6font_9
	.align		8
        /*0050*/ 	.dword	__cudart_i2opi_f


//--------------------- .text._Z14countPopKernelPKhPi --------------------------
	.section	.text._Z14countPopKernelPKhPi,"ax",@progbits
	.align	128
        .global         _Z14countPopKernelPKhPi
        .type           _Z14countPopKernelPKhPi,@function
        .size           _Z14countPopKernelPKhPi,(.L_x_89 - _Z14countPopKernelPKhPi)
        .other          _Z14countPopKernelPKhPi,@"STO_CUDA_ENTRY STV_DEFAULT"
_Z14countPopKernelPKhPi:
.text._Z14countPopKernelPKhPi:
[----:B------:R-:W-:Y:S01]  /*0000*/  LDC R1, c[0x0][0x37c] ;  /* 0x0000df00ff017b82 */ /* 0x000fe20000000800 */
[----:B------:R-:W0:Y:S07]  /*0010*/  S2R R6, SR_TID.X ;  /* 0x0000000000067919 */ /* 0x000e2e0000002100 */
[----:B------:R-:W1:Y:S01]  /*0020*/  S2UR UR5, SR_CgaCtaId ;  /* 0x00000000000579c3 */ /* 0x000e620000008800 */
[----:B------:R-:W-:Y:S01]  /*0030*/  UMOV UR4, 0x400 ;  /* 0x0000040000047882 */ /* 0x000fe20000000000 */
[----:B------:R-:W2:Y:S01]  /*0040*/  LDCU.64 UR6, c[0x0][0x358] ;  /* 0x00006b00ff0677ac */ /* 0x000ea20008000a00 */
[----:B------:R-:W-:Y:S01]  /*0050*/  BSSY.RECONVERGENT B0, `(.L_x_0) ;  /* 0x0000017000007945 */ /* 0x000fe20003800200 */
[----:B------:R-:W3:Y:S04]  /*0060*/  LDCU.64 UR10, c[0x0][0x380] ;  /* 0x00007000ff0a77ac */ /* 0x000ee80008000a00 */
[----:B------:R-:W4:Y:S08]  /*0070*/  S2UR UR8, SR_CTAID.X ;  /* 0x00000000000879c3 */ /* 0x000f300000002500 */
[----:B------:R-:W4:Y:S01]  /*0080*/  LDC R5, c[0x0][0x360] ;  /* 0x0000d800ff057b82 */ /* 0x000f220000000800 */
[----:B-1----:R-:W-:-:S06]  /*0090*/  ULEA UR4, UR5, UR4, 0x18 ;  /* 0x0000000405047291 */ /* 0x002fcc000f8ec0ff */
[----:B0-----:R-:W-:-:S05]  /*00a0*/  LEA R4, R6, UR4, 0x2 ;  /* 0x0000000406047c11 */ /* 0x001fca000f8e10ff */
[----:B------:R0:W-:Y:S01]  /*00b0*/  STS [R4], RZ ;  /* 0x000000ff04007388 */ /* 0x0001e20000000800 */
[----:B----4-:R-:W-:-:S05]  /*00c0*/  IMAD R0, R5, UR8, R6 ;  /* 0x0000000805007c24 */ /* 0x010fca000f8e0206 */
[----:B------:R-:W-:-:S13]  /*00d0*/  ISETP.GT.AND P0, PT, R0, 0xfffff, PT ;  /* 0x000fffff0000780c */ /* 0x000fda0003f04270 */
[----:B0-23--:R-:W-:Y:S05]  /*00e0*/  @P0 BRA `(.L_x_1) ;  /* 0x0000000000340947 */ /* 0x00dfea0003800000 */
[----:B------:R-:W0:Y:S01]  /*00f0*/  LDCU UR4, c[0x0][0x370] ;  /* 0x00006e00ff0477ac */ /* 0x000e220008000800 */
[----:B------:R-:W-:Y:S01]  /*0100*/  BSSY.RECONVERGENT B1, `(.L_x_2) ;  /* 0x000000a000017945 */ /* 0x000fe20003800200 */
[----:B------:R-:W-:Y:S02]  /*0110*/  IMAD.MOV.U32 R7, RZ, RZ, RZ ;  /* 0x000000ffff077224 */ /* 0x000fe400078e00ff */
[----:B0-----:R-:W-:-:S07]  /*0120*/  IMAD R9, R5, UR4, RZ ;  /* 0x0000000405097c24 */ /* 0x001fce000f8e02ff */
.L_x_3:
[----:B------:R-:W-:-:S04]  /*0130*/  IADD3 R2, P0, PT, R0, UR10, RZ ;  /* 0x0000000a00027c10 */ /* 0x000fc8000ff1e0ff */
[----:B------:R-:W-:-:S05]  /*0140*/  LEA.HI.X.SX32 R3, R0, UR11, 0x1, P0 ;  /* 0x0000000b00037c11 */ /* 0x000fca00080f0eff */
[----:B------:R-:W2:Y:S01]  /*0150*/  LDG.E.U8 R2, desc[UR6][R2.64] ;  /* 0x0000000602027981 */ /* 0x000ea2000c1e1100 */
[----:B------:R-:W-:-:S05]  /*0160*/  IMAD.IADD R0, R9, 0x1, R0 ;  /* 0x0000000109007824 */ /* 0x000fca00078e0200 */
[----:B------:R-:W-:Y:S01]  /*0170*/  ISETP.GE.AND P0, PT, R0, 0x100000, PT ;  /* 0x001000000000780c */ /* 0x000fe20003f06270 */
[----:B--2---:R-:W-:-:S12]  /*0180*/  IMAD.IADD R7, R2, 0x1, R7 ;  /* 0x0000000102077824 */ /* 0x004fd800078e0207 */
[----:B------:R-:W-:Y:S05]  /*0190*/  @!P0 BRA `(.L_x_3) ;  /* 0xfffffffc00e48947 */ /* 0x000fea000383ffff */
[----:B------:R-:W-:Y:S05]  /*01a0*/  BSYNC.RECONVERGENT B1 ;  /* 0x0000000000017941 */ /* 0x000fea0003800200 */
.L_x_2:
[----:B------:R0:W-:Y:S02]  /*01b0*/  STS [R4], R7 ;  /* 0x0000000704007388 */ /* 0x0001e40000000800 */
.L_x_1:
[----:B------:R-:W-:Y:S05]  /*01c0*/  BSYNC.RECONVERGENT B0 ;  /* 0x0000000000007941 */ /* 0x000fea0003800200 */
.L_x_0:
[----:B------:R-:W-:Y:S01]  /*01d0*/  BAR.SYNC.DEFER_BLOCKING 0x0 ;  /* 0x0000000000007b1d */ /* 0x000fe20000010000 */
[----:B------:R-:W-:Y:S02]  /*01e0*/  ISETP.GE.U32.AND P1, PT, R5, 0x2, PT ;  /* 0x000000020500780c */ /* 0x000fe40003f26070 */
[----:B------:R-:W-:-:S11]  /*01f0*/  ISETP.NE.AND P0, PT, R6, RZ, PT ;  /* 0x000000ff0600720c */ /* 0x000fd60003f05270 */
[----:B------:R-:W-:Y:S05]  /*0200*/  @!P1 BRA `(.L_x_4) ;  /* 0x00000000002c9947 */ /* 0x000fea0003800000 */
.L_x_5:
[----:B0-----:R-:W-:-:S04]  /*0210*/  SHF.R.U32.HI R7, RZ, 0x1, R5 ;  /* 0x00000001ff077819 */ /* 0x001fc80000011605 */
[----:B------:R-:W-:-:S13]  /*0220*/  ISETP.GE.U32.AND P1, PT, R6, R7, PT ;  /* 0x000000070600720c */ /* 0x000fda0003f26070 */
[----:B------:R-:W-:Y:S01]  /*0230*/  @!P1 IMAD R0, R7, 0x4, R4 ;  /* 0x0000000407009824 */ /* 0x000fe200078e0204 */
[----:B------:R-:W-:Y:S05]  /*0240*/  @!P1 LDS R3, [R4] ;  /* 0x0000000004039984 */ /* 0x000fea0000000800 */
[----:B------:R-:W0:Y:S02]  /*0250*/  @!P1 LDS R0, [R0] ;  /* 0x0000000000009984 */ /* 0x000e240000000800 */
[----:B0-----:R-:W-:-:S05]  /*0260*/  @!P1 IMAD.IADD R3, R0, 0x1, R3 ;  /* 0x0000000100039824 */ /* 0x001fca00078e0203 */
[----:B------:R1:W-:Y:S01]  /*0270*/  @!P1 STS [R4], R3 ;  /* 0x0000000304009388 */ /* 0x0003e20000000800 */
[----:B------:R-:W-:Y:S01]  /*0280*/  BAR.SYNC.DEFER_BLOCKING 0x0 ;  /* 0x0000000000007b1d */ /* 0x000fe20000010000 */
[----:B------:R-:W-:Y:S01]  /*0290*/  ISETP.GT.U32.AND P1, PT, R5, 0x3, PT ;  /* 0x000000030500780c */ /* 0x000fe20003f24070 */
[----:B------:R-:W-:-:S12]  /*02a0*/  IMAD.MOV.U32 R5, RZ, RZ, R7 ;  /* 0x000000ffff057224 */ /* 0x000fd800078e0007 */
[----:B-1----:R-:W-:Y:S05]  /*02b0*/  @P1 BRA `(.L_x_5) ;  /* 0xfffffffc00d41947 */ /* 0x002fea000383ffff */
.L_x_4:
[----:B------:R-:W-:Y:S05]  /*02c0*/  @P0 EXIT ;  /* 0x000000000000094d */ /* 0x000fea0003800000 */
[----:B------:R-:W1:Y:S01]  /*02d0*/  S2UR UR5, SR_CgaCtaId ;  /* 0x00000000000579c3 */ /* 0x000e620000008800 */
[----:B------:R-:W-:-:S07]  /*02e0*/  UMOV UR4, 0x400 ;  /* 0x0000040000047882 */ /* 0x000fce0000000000 */
[----:B------:R-:W2:Y:S01]  /*02f0*/  LDC.64 R2, c[0x0][0x388] ;  /* 0x0000e200ff027b82 */ /* 0x000ea20000000a00 */
[----:B-1----:R-:W-:-:S09]  /*0300*/  ULEA UR4, UR5, UR4, 0x18 ;  /* 0x0000000405047291 */ /* 0x002fd2000f8ec0ff */
[----:B------:R-:W2:Y:S04]  /*0310*/  LDS R5, [UR4] ;  /* 0x00000004ff057984 */ /* 0x000ea80008000800 */
[----:B--2---:R-:W-:Y:S01]  /*0320*/  REDG.E.ADD.STRONG.GPU desc[UR6][R2.64], R5 ;  /* 0x000000050200798e */ /* 0x004fe2000c12e106 */
[----:B------:R-:W-:Y:S05]  /*0330*/  EXIT ;  /* 0x000000000000794d */ /* 0x000fea0003800000 */
.L_x_6:
[----:B------:R-:W-:-:S00]  /*0340*/  BRA `(.L_x_6) ;  /* 0xfffffffc00fc7947 */ /* 0x000fc0000383ffff */
[----:B------:R-:W-:-:S00]  /*0350*/  NOP ;  /* 0x0000000000007918 */ /* 0x000fc00000000000 */
        /* <DEDUP_REMOVED lines=10> */
.L_x_89:


//--------------------- .text._Z11clearKernelPh   --------------------------
	.section	.text._Z11clearKernelPh,"ax",@progbits
	.align	128
        .global         _Z11clearKernelPh
        .type           _Z11clearKernelPh,@function
        .size           _Z11clearKernelPh,(.L_x_90 - _Z11clearKernelPh)
        .other          _Z11clearKernelPh,@"STO_CUDA_ENTRY STV_DEFAULT"
_Z11clearKernelPh:
.text._Z11clearKernelPh:
[----:B------:R-:W-:Y:S01]  /*0000*/  LDC R1, c[0x0][0x37c] ;  /* 0x0000df00ff017b82 */ /* 0x000fe20000000800 */
[----:B------:R-:W0:Y:S07]  /*0010*/  S2R R2, SR_TID.Y ;  /* 0x0000000000027919 */ /* 0x000e2e0000002200 */
[----:B------:R-:W1:Y:S01]  /*0020*/  LDC R0, c[0x0][0x360] ;  /* 0x0000d800ff007b82 */ /* 0x000e620000000800 */
[----:B------:R-:W1:Y:S07]  /*0030*/  S2R R5, SR_TID.X ;  /* 0x0000000000057919 */ /* 0x000e6e0000002100 */
[----:B------:R-:W0:Y:S08]  /*0040*/  S2UR UR5, SR_CTAID.Y ;  /* 0x00000000000579c3 */ /* 0x000e300000002600 */
[----:B------:R-:W0:Y:S08]  /*0050*/  LDC R3, c[0x0][0x364] ;  /* 0x0000d900ff037b82 */ /* 0x000e300000000800 */
[----:B------:R-:W1:Y:S01]  /*0060*/  S2UR UR4, SR_CTAID.X ;  /* 0x00000000000479c3 */ /* 0x000e620000002500 */
[----:B0-----:R-:W-:-:S05]  /*0070*/  IMAD R3, R3, UR5, R2 ;  /* 0x0000000503037c24 */ /* 0x001fca000f8e0202 */
[----:B------:R-:W-:Y:S01]  /*0080*/  ISETP.GT.U32.AND P0, PT, R3, 0x3ff, PT ;  /* 0x000003ff0300780c */ /* 0x000fe20003f04070 */
[----:B-1----:R-:W-:-:S05]  /*0090*/  IMAD R0, R0, UR4, R5 ;  /* 0x0000000400007c24 */ /* 0x002fca000f8e0205 */
[----:B------:R-:W-:-:S13]  /*00a0*/  ISETP.GT.OR P0, PT, R0, 0x3ff, P0 ;  /* 0x000003ff0000780c */ /* 0x000fda0000704670 */
[----:B------:R-:W-:Y:S05]  /*00b0*/  @P0 EXIT ;  /* 0x000000000000094d */ /* 0x000fea0003800000 */
[----:B------:R-:W0:Y:S01]  /*00c0*/  LDCU.64 UR6, c[0x0][0x380] ;  /* 0x00007000ff0677ac */ /* 0x000e220008000a00 */
[----:B------:R-:W-:Y:S01]  /*00d0*/  IMAD R0, R3, 0x400, R0 ;  /* 0x0000040003007824 */ /* 0x000fe200078e0200 */
[----:B------:R-:W1:Y:S04]  /*00e0*/  LDCU.64 UR4, c[0x0][0x358] ;  /* 0x00006b00ff0477ac */ /* 0x000e680008000a00 */
[----:B0-----:R-:W-:-:S04]  /*00f0*/  IADD3 R2, P0, PT, R0, UR6, RZ ;  /* 0x0000000600027c10 */ /* 0x001fc8000ff1e0ff */
[----:B------:R-:W-:-:S05]  /*0100*/  LEA.HI.X.SX32 R3, R0, UR7, 0x1, P0 ;  /* 0x0000000700037c11 */ /* 0x000fca00080f0eff */
[----:B-1----:R-:W-:Y:S01]  /*0110*/  STG.E.U8 desc[UR4][R2.64], RZ ;  /* 0x000000ff02007986 */ /* 0x002fe2000c101104 */
[----:B------:R-:W-:Y:S05]  /*0120*/  EXIT ;  /* 0x000000000000794d */ /* 0x000fea0003800000 */
.L_x_7:
        /* <DEDUP_REMOVED lines=13> */
.L_x_90:


//--------------------- .text._Z15randomizeKernelPhjf --------------------------
	.section	.text._Z15randomizeKernelPhjf,"ax",@progbits
	.align	128
        .global         _Z15randomizeKernelPhjf
        .type           _Z15randomizeKernelPhjf,@function
        .size           _Z15randomizeKernelPhjf,(.L_x_85 - _Z15randomizeKernelPhjf)
        .other          _Z15randomizeKernelPhjf,@"STO_CUDA_ENTRY STV_DEFAULT"
_Z15randomizeKernelPhjf:
.text._Z15randomizeKernelPhjf:
        /* <DEDUP_REMOVED lines=12> */
[----:B------:R-:W0:Y:S01]  /*00c0*/  LDC R5, c[0x0][0x388] ;  /* 0x0000e200ff057b82 */ /* 0x000e220000000800 */
[----:B------:R-:W-:Y:S01]  /*00d0*/  IMAD.MOV.U32 R7, RZ, RZ, 0x37800080 ;  /* 0x37800080ff077424 */ /* 0x000fe200078e00ff */
[----:B------:R-:W1:Y:S01]  /*00e0*/  LDCU.64 UR6, c[0x0][0x358] ;  /* 0x00006b00ff0677ac */ /* 0x000e620008000a00 */
[----:B------:R-:W-:Y:S01]  /*00f0*/  IMAD.MOV.U32 R4, RZ, RZ, 0x477fff00 ;  /* 0x477fff00ff047424 */ /* 0x000fe200078e00ff */
[----:B------:R-:W-:Y:S03]  /*0100*/  BSSY.RECONVERGENT B1, `(.L_x_8) ;  /* 0x0000013000017945 */ /* 0x000fe60003800200 */
[----:B------:R-:W-:Y:S01]  /*0110*/  FFMA R4, R7, -R4, 1 ;  /* 0x3f80000007047423 */ /* 0x000fe20000000804 */
[----:B0-----:R-:W-:-:S04]  /*0120*/  IMAD R0, R2, 0x165667b1, R5 ;  /* 0x165667b102007824 */ /* 0x001fc800078e0205 */
[----:B------:R-:W-:-:S05]  /*0130*/  IMAD R0, R3, 0x27d4eb2f, R0 ;  /* 0x27d4eb2f03007824 */ /* 0x000fca00078e0200 */
[----:B------:R-:W-:-:S04]  /*0140*/  SHF.R.U32.HI R5, RZ, 0xd, R0 ;  /* 0x0000000dff057819 */ /* 0x000fc80000011600 */
[----:B------:R-:W-:-:S05]  /*0150*/  LOP3.LUT R5, R5, R0, RZ, 0x3c, !PT ;  /* 0x0000000005057212 */ /* 0x000fca00078e3cff */
[----:B------:R-:W-:-:S05]  /*0160*/  IMAD R5, R5, 0x4bf19f61, RZ ;  /* 0x4bf19f6105057824 */ /* 0x000fca00078e02ff */
[----:B------:R-:W-:-:S04]  /*0170*/  SHF.R.U32.HI R0, RZ, 0x10, R5 ;  /* 0x00000010ff007819 */ /* 0x000fc80000011605 */
[----:B------:R-:W-:Y:S01]  /*0180*/  LOP3.LUT R0, R0, 0xffff, R5, 0x78, !PT ;  /* 0x0000ffff00007812 */ /* 0x000fe200078e7805 */
[----:B------:R-:W-:-:S03]  /*0190*/  FFMA R5, R4, R7, 1.525902189314365387e-05 ;  /* 0x3780008004057423 */ /* 0x000fc60000000007 */
[----:B------:R-:W-:-:S04]  /*01a0*/  I2FP.F32.U32 R0, R0 ;  /* 0x0000000000007245 */ /* 0x000fc80000201000 */
[----:B------:R-:W0:Y:S01]  /*01b0*/  FCHK P0, R0, 65535 ;  /* 0x477fff0000007902 */ /* 0x000e220000000000 */
[----:B------:R-:W-:-:S04]  /*01c0*/  FFMA R4, R0, R5, RZ ;  /* 0x0000000500047223 */ /* 0x000fc800000000ff */
[----:B------:R-:W-:-:S04]  /*01d0*/  FFMA R6, R4, -65535, R0 ;  /* 0xc77fff0004067823 */ /* 0x000fc80000000000 */
[----:B------:R-:W-:Y:S01]  /*01e0*/  FFMA R4, R5, R6, R4 ;  /* 0x0000000605047223 */ /* 0x000fe20000000004 */
[----:B01----:R-:W-:Y:S06]  /*01f0*/  @!P0 BRA `(.L_x_9) ;  /* 0x00000000000c8947 */ /* 0x003fec0003800000 */
[----:B------:R-:W-:-:S07]  /*0200*/  MOV R4, 0x220 ;  /* 0x0000022000047802 */ /* 0x000fce0000000f00 */
[----:B------:R-:W-:Y:S05]  /*0210*/  CALL.REL.NOINC `($__internal_0_$__cuda_sm3x_div_rn_noftz_f32_slowpath) ;  /* 0x00000000002c7944 */ /* 0x000fea0003c00000 */
[----:B------:R-:W-:-:S07]  /*0220*/  IMAD.MOV.U32 R4, RZ, RZ, R6 ;  /* 0x000000ffff047224 */ /* 0x000fce00078e0006 */
.L_x_9:
[----:B------:R-:W-:Y:S05]  /*0230*/  BSYNC.RECONVERGENT B1 ;  /* 0x0000000000017941 */ /* 0x000fea0003800200 */
.L_x_8:
[----:B------:R-:W0:Y:S01]  /*0240*/  LDCU.64 UR8, c[0x0][0x380] ;  /* 0x00007000ff0877ac */ /* 0x000e220008000a00 */
[----:B------:R-:W-:Y:S01]  /*0250*/  IMAD R3, R3, 0x400, R2 ;  /* 0x0000040003037824 */ /* 0x000fe200078e0202 */
[----:B------:R-:W1:Y:S04]  /*0260*/  LDCU UR4, c[0x0][0x38c] ;  /* 0x00007180ff0477ac */ /* 0x000e680008000800 */
[C---:B0-----:R-:W-:Y:S02]  /*0270*/  IADD3 R2, P1, PT, R3.reuse, UR8, RZ ;  /* 0x0000000803027c10 */ /* 0x041fe4000ff3e0ff */
[----:B-1----:R-:W-:Y:S02]  /*0280*/  FSETP.GEU.AND P0, PT, R4, UR4, PT ;  /* 0x0000000404007c0b */ /* 0x002fe4000bf0e000 */
[----:B------:R-:W-:-:S02]  /*0290*/  LEA.HI.X.SX32 R3, R3, UR9, 0x1, P1 ;  /* 0x0000000903037c11 */ /* 0x000fc400088f0eff */
[----:B------:R-:W-:-:S05]  /*02a0*/  SEL R5, RZ, 0x1, P0 ;  /* 0x00000001ff057807 */ /* 0x000fca0000000000 */
[----:B------:R-:W-:Y:S01]  /*02b0*/  STG.E.U8 desc[UR6][R2.64], R5 ;  /* 0x0000000502007986 */ /* 0x000fe2000c101106 */
[----:B------:R-:W-:Y:S05]  /*02c0*/  EXIT ;  /* 0x000000000000794d */ /* 0x000fea0003800000 */
        .weak           $__internal_0_$__cuda_sm3x_div_rn_noftz_f32_slowpath
        .type           $__internal_0_$__cuda_sm3x_div_rn_noftz_f32_slowpath,@function
        .size           $__internal_0_$__cuda_sm3x_div_rn_noftz_f32_slowpath,(.L_x_85 - $__internal_0_$__cuda_sm3x_div_rn_noftz_f32_slowpath)
$__internal_0_$__cuda_sm3x_div_rn_noftz_f32_slowpath:
[--C-:B------:R-:W-:Y:S01]  /*02d0*/  SHF.R.U32.HI R5, RZ, 0x17, R0.reuse ;  /* 0x00000017ff057819 */ /* 0x100fe20000011600 */
[----:B------:R-:W-:Y:S04]  /*02e0*/  BSSY.RECONVERGENT B0, `(.L_x_10) ;  /* 0x000005c000007945 */ /* 0x000fe80003800200 */
[----:B------:R-:W-:Y:S01]  /*02f0*/  BSSY.RELIABLE B2, `(.L_x_11) ;  /* 0x000001a000027945 */ /* 0x000fe20003800100 */
[----:B------:R-:W-:Y:S01]  /*0300*/  IMAD.MOV.U32 R6, RZ, RZ, R0 ;  /* 0x000000ffff067224 */ /* 0x000fe200078e0000 */
[----:B------:R-:W-:-:S05]  /*0310*/  LOP3.LUT R5, R5, 0xff, RZ, 0xc0, !PT ;  /* 0x000000ff05057812 */ /* 0x000fca00078ec0ff */
[----:B------:R-:W-:-:S05]  /*0320*/  VIADD R8, R5, 0xffffffff ;  /* 0xffffffff05087836 */ /* 0x000fca0000000000 */
[----:B------:R-:W-:-:S13]  /*0330*/  ISETP.GT.U32.OR P0, PT, R8, 0xfd, !PT ;  /* 0x000000fd0800780c */ /* 0x000fda0007f04470 */
[----:B------:R-:W-:Y:S01]  /*0340*/  @!P0 IMAD.MOV.U32 R7, RZ, RZ, RZ ;  /* 0x000000ffff078224 */ /* 0x000fe200078e00ff */
[----:B------:R-:W-:Y:S06]  /*0350*/  @!P0 BRA `(.L_x_12) ;  /* 0x00000000004c8947 */ /* 0x000fec0003800000 */
[----:B------:R-:W-:-:S13]  /*0360*/  FSETP.GTU.FTZ.AND P0, PT, |R0|, +INF , PT ;  /* 0x7f8000000000780b */ /* 0x000fda0003f1c200 */
[----:B------:R-:W-:Y:S05]  /*0370*/  @P0 BREAK.RELIABLE B2 ;  /* 0x0000000000020942 */ /* 0x000fea0003800100 */
[----:B------:R-:W-:Y:S05]  /*0380*/  @P0 BRA `(.L_x_13) ;  /* 0x0000000400400947 */ /* 0x000fea0003800000 */
[----:B------:R-:W-:-:S05]  /*0390*/  IMAD.MOV.U32 R7, RZ, RZ, 0x477fff00 ;  /* 0x477fff00ff077424 */ /* 0x000fca00078e00ff */
[----:B------:R-:W-:-:S13]  /*03a0*/  LOP3.LUT P0, RZ, R7, 0x7fffffff, R6, 0xc8, !PT ;  /* 0x7fffffff07ff7812 */ /* 0x000fda000780c806 */
[----:B------:R-:W-:Y:S05]  /*03b0*/  @!P0 BREAK.RELIABLE B2 ;  /* 0x0000000000028942 */ /* 0x000fea0003800100 */
[----:B------:R-:W-:Y:S05]  /*03c0*/  @!P0 BRA `(.L_x_14) ;  /* 0x0000000400288947 */ /* 0x000fea0003800000 */
[----:B------:R-:W-:-:S13]  /*03d0*/  LOP3.LUT P0, RZ, R6, 0x7fffffff, RZ, 0xc0, !PT ;  /* 0x7fffffff06ff7812 */ /* 0x000fda000780c0ff */
[----:B------:R-:W-:Y:S05]  /*03e0*/  @!P0 BREAK.RELIABLE B2 ;  /* 0x0000000000028942 */ /* 0x000fea0003800100 */
[----:B------:R-:W-:Y:S05]  /*03f0*/  @!P0 BRA `(.L_x_15) ;  /* 0x0000000400148947 */ /* 0x000fea0003800000 */
[----:B------:R-:W-:Y:S02]  /*0400*/  FSETP.NEU.FTZ.AND P0, PT, |R0|, +INF , PT ;  /* 0x7f8000000000780b */ /* 0x000fe40003f1d200 */
[----:B------:R-:W-:-:S04]  /*0410*/  LOP3.LUT P1, RZ, R7, 0x7fffffff, RZ, 0xc0, !PT ;  /* 0x7fffffff07ff7812 */ /* 0x000fc8000782c0ff */
[----:B------:R-:W-:-:S13]  /*0420*/  PLOP3.LUT P0, PT, P0, P1, PT, 0x2f, 0xf2 ;  /* 0x0000000000f2781c */ /* 0x000fda0000702577 */
[----:B------:R-:W-:Y:S05]  /*0430*/  @P0 BREAK.RELIABLE B2 ;  /* 0x0000000000020942 */ /* 0x000fea0003800100 */
[----:B------:R-:W-:Y:S05]  /*0440*/  @P0 BRA `(.L_x_16) ;  /* 0x0000000000f40947 */ /* 0x000fea0003800000 */
[----:B------:R-:W-:-:S13]  /*0450*/  ISETP.GE.AND P0, PT, R8, RZ, PT ;  /* 0x000000ff0800720c */ /* 0x000fda0003f06270 */
[----:B------:R-:W-:Y:S02]  /*0460*/  @P0 IMAD.MOV.U32 R7, RZ, RZ, RZ ;  /* 0x000000ffff070224 */ /* 0x000fe400078e00ff */
[----:B------:R-:W-:Y:S01]  /*0470*/  @!P0 FFMA R6, R0, 1.84467440737095516160e+19, RZ ;  /* 0x5f80000000068823 */ /* 0x000fe200000000ff */
[----:B------:R-:W-:-:S07]  /*0480*/  @!P0 IMAD.MOV.U32 R7, RZ, RZ, -0x40 ;  /* 0xffffffc0ff078424 */ /* 0x000fce00078e00ff */
.L_x_12:
[----:B------:R-:W-:Y:S05]  /*0490*/  BSYNC.RELIABLE B2 ;  /* 0x0000000000027941 */ /* 0x000fea0003800100 */
.L_x_11:
[----:B------:R-:W-:Y:S01]  /*04a0*/  UMOV UR4, 0x477fff00 ;  /* 0x477fff0000047882 */ /* 0x000fe20000000000 */
[----:B------:R-:W-:Y:S01]  /*04b0*/  VIADD R5, R5, 0xffffff81 ;  /* 0xffffff8105057836 */ /* 0x000fe20000000000 */
[----:B------:R-:W-:Y:S01]  /*04c0*/  UIADD3 UR4, UPT, UPT, UR4, -0x7800000, URZ ;  /* 0xf880000004047890 */ /* 0x000fe2000fffe0ff */
[----:B------:R-:W-:Y:S02]  /*04d0*/  BSSY.RECONVERGENT B2, `(.L_x_17) ;  /* 0x0000033000027945 */ /* 0x000fe40003800200 */
[----:B------:R-:W-:Y:S01]  /*04e0*/  IMAD R0, R5, -0x800000, R6 ;  /* 0xff80000005007824 */ /* 0x000fe200078e0206 */
[----:B------:R-:W-:Y:S02]  /*04f0*/  IADD3 R7, PT, PT, R7, -0xf, R5 ;  /* 0xfffffff107077810 */ /* 0x000fe40007ffe005 */
[----:B------:R-:W-:-:S03]  /*0500*/  FADD.FTZ R9, -RZ, -UR4 ;  /* 0x80000004ff097e21 */ /* 0x000fc60008010100 */
[----:B------:R-:W0:Y:S02]  /*0510*/  MUFU.RCP R8, UR4 ;  /* 0x0000000400087d08 */ /* 0x000e240008001000 */
[----:B0-----:R-:W-:-:S04]  /*0520*/  FFMA R11, R8, R9, 1 ;  /* 0x3f800000080b7423 */ /* 0x001fc80000000009 */
[----:B------:R-:W-:-:S04]  /*0530*/  FFMA R11, R8, R11, R8 ;  /* 0x0000000b080b7223 */ /* 0x000fc80000000008 */
[----:B------:R-:W-:-:S04]  /*0540*/  FFMA R6, R0, R11, RZ ;  /* 0x0000000b00067223 */ /* 0x000fc800000000ff */
[----:B------:R-:W-:-:S04]  /*0550*/  FFMA R8, R9, R6, R0 ;  /* 0x0000000609087223 */ /* 0x000fc80000000000 */
[----:B------:R-:W-:-:S04]  /*0560*/  FFMA R8, R11, R8, R6 ;  /* 0x000000080b087223 */ /* 0x000fc80000000006 */
[----:B------:R-:W-:-:S04]  /*0570*/  FFMA R9, R9, R8, R0 ;  /* 0x0000000809097223 */ /* 0x000fc80000000000 */
[----:B------:R-:W-:-:S05]  /*0580*/  FFMA R6, R11, R9, R8 ;  /* 0x000000090b067223 */ /* 0x000fca0000000008 */
[----:B------:R-:W-:-:S04]  /*0590*/  SHF.R.U32.HI R0, RZ, 0x17, R6 ;  /* 0x00000017ff007819 */ /* 0x000fc80000011606 */
[----:B------:R-:W-:-:S05]  /*05a0*/  LOP3.LUT R0, R0, 0xff, RZ, 0xc0, !PT ;  /* 0x000000ff00007812 */ /* 0x000fca00078ec0ff */
[----:B------:R-:W-:-:S04]  /*05b0*/  IMAD.IADD R10, R0, 0x1, R7 ;  /* 0x00000001000a7824 */ /* 0x000fc800078e0207 */
[----:B------:R-:W-:-:S05]  /*05c0*/  VIADD R0, R10, 0xffffffff ;  /* 0xffffffff0a007836 */ /* 0x000fca0000000000 */
[----:B------:R-:W-:-:S13]  /*05d0*/  ISETP.GE.U32.AND P0, PT, R0, 0xfe, PT ;  /* 0x000000fe0000780c */ /* 0x000fda0003f06070 */
[----:B------:R-:W-:Y:S05]  /*05e0*/  @!P0 BRA `(.L_x_18) ;  /* 0x0000000000808947 */ /* 0x000fea0003800000 */
[----:B------:R-:W-:-:S13]  /*05f0*/  ISETP.GT.AND P0, PT, R10, 0xfe, PT ;  /* 0x000000fe0a00780c */ /* 0x000fda0003f04270 */
[----:B------:R-:W-:Y:S05]  /*0600*/  @P0 BRA `(.L_x_19) ;  /* 0x00000000006c0947 */ /* 0x000fea0003800000 */
[----:B------:R-:W-:-:S13]  /*0610*/  ISETP.GE.AND P0, PT, R10, 0x1, PT ;  /* 0x000000010a00780c */ /* 0x000fda0003f06270 */
[----:B------:R-:W-:Y:S05]  /*0620*/  @P0 BRA `(.L_x_20) ;  /* 0x0000000000740947 */ /* 0x000fea0003800000 */
[----:B------:R-:W-:Y:S02]  /*0630*/  ISETP.GE.AND P0, PT, R10, -0x18, PT ;  /* 0xffffffe80a00780c */ /* 0x000fe40003f06270 */
[----:B------:R-:W-:-:S11]  /*0640*/  LOP3.LUT R6, R6, 0x80000000, RZ, 0xc0, !PT ;  /* 0x8000000006067812 */ /* 0x000fd600078ec0ff */
[----:B------:R-:W-:Y:S05]  /*0650*/  @!P0 BRA `(.L_x_20) ;  /* 0x0000000000688947 */ /* 0x000fea0003800000 */
[CC--:B------:R-:W-:Y:S01]  /*0660*/  FFMA.RZ R0, R11.reuse, R9.reuse, R8 ;  /* 0x000000090b007223 */ /* 0x0c0fe2000000c008 */
[----:B------:R-:W-:Y:S01]  /*0670*/  IMAD.MOV R7, RZ, RZ, -R10 ;  /* 0x000000ffff077224 */ /* 0x000fe200078e0a0a */
[C---:B------:R-:W-:Y:S02]  /*0680*/  ISETP.NE.AND P2, PT, R10.reuse, RZ, PT ;  /* 0x000000ff0a00720c */ /* 0x040fe40003f45270 */
[----:B------:R-:W-:Y:S02]  /*0690*/  ISETP.NE.AND P1, PT, R10, RZ, PT ;  /* 0x000000ff0a00720c */ /* 0x000fe40003f25270 */
[----:B------:R-:W-:Y:S01]  /*06a0*/  LOP3.LUT R5, R0, 0x7fffff, RZ, 0xc0, !PT ;  /* 0x007fffff00057812 */ /* 0x000fe200078ec0ff */
[CCC-:B------:R-:W-:Y:S01]  /*06b0*/  FFMA.RP R0, R11.reuse, R9.reuse, R8.reuse ;  /* 0x000000090b007223 */ /* 0x1c0fe20000008008 */
[----:B------:R-:W-:Y:S01]  /*06c0*/  FFMA.RM R11, R11, R9, R8 ;  /* 0x000000090b0b7223 */ /* 0x000fe20000004008 */
[----:B------:R-:W-:Y:S01]  /*06d0*/  VIADD R8, R10, 0x20 ;  /* 0x000000200a087836 */ /* 0x000fe20000000000 */
[----:B------:R-:W-:-:S03]  /*06e0*/  LOP3.LUT R5, R5, 0x800000, RZ, 0xfc, !PT ;  /* 0x0080000005057812 */ /* 0x000fc600078efcff */
[----:B------:R-:W-:Y:S02]  /*06f0*/  FSETP.NEU.FTZ.AND P0, PT, R0, R11, PT ;  /* 0x0000000b0000720b */ /* 0x000fe40003f1d000 */
[----:B------:R-:W-:Y:S02]  /*0700*/  SHF.L.U32 R8, R5, R8, RZ ;  /* 0x0000000805087219 */ /* 0x000fe400000006ff */
[----:B------:R-:W-:Y:S02]  /*0710*/  SEL R0, R7, RZ, P2 ;  /* 0x000000ff07007207 */ /* 0x000fe40001000000 */
[----:B------:R-:W-:Y:S02]  /*0720*/  ISETP.NE.AND P1, PT, R8, RZ, P1 ;  /* 0x000000ff0800720c */ /* 0x000fe40000f25270 */
[----:B------:R-:W-:Y:S02]  /*0730*/  SHF.R.U32.HI R0, RZ, R0, R5 ;  /* 0x00000000ff007219 */ /* 0x000fe40000011605 */
[----:B------:R-:W-:-:S02]  /*0740*/  PLOP3.LUT P0, PT, P0, P1, PT, 0xf8, 0x8f ;  /* 0x00000000008f781c */ /* 0x000fc40000703f70 */
[----:B------:R-:W-:Y:S02]  /*0750*/  SHF.R.U32.HI R8, RZ, 0x1, R0 ;  /* 0x00000001ff087819 */ /* 0x000fe40000011600 */
[----:B------:R-:W-:-:S04]  /*0760*/  SEL R5, RZ, 0x1, !P0 ;  /* 0x00000001ff057807 */ /* 0x000fc80004000000 */
[----:B------:R-:W-:-:S04]  /*0770*/  LOP3.LUT R5, R5, 0x1, R8, 0xf8, !PT ;  /* 0x0000000105057812 */ /* 0x000fc800078ef808 */
[----:B------:R-:W-:-:S05]  /*0780*/  LOP3.LUT R5, R5, R0, RZ, 0xc0, !PT ;  /* 0x0000000005057212 */ /* 0x000fca00078ec0ff */
[----:B------:R-:W-:-:S05]  /*0790*/  IMAD.IADD R5, R8, 0x1, R5 ;  /* 0x0000000108057824 */ /* 0x000fca00078e0205 */
[----:B------:R-:W-:Y:S01]  /*07a0*/  LOP3.LUT R6, R5, R6, RZ, 0xfc, !PT ;  /* 0x0000000605067212 */ /* 0x000fe200078efcff */
[----:B------:R-:W-:Y:S06]  /*07b0*/  BRA `(.L_x_20) ;  /* 0x0000000000107947 */ /* 0x000fec0003800000 */
.L_x_19:
[----:B------:R-:W-:-:S04]  /*07c0*/  LOP3.LUT R6, R6, 0x80000000, RZ, 0xc0, !PT ;  /* 0x8000000006067812 */ /* 0x000fc800078ec0ff */
[----:B------:R-:W-:Y:S01]  /*07d0*/  LOP3.LUT R6, R6, 0x7f800000, RZ, 0xfc, !PT ;  /* 0x7f80000006067812 */ /* 0x000fe200078efcff */
[----:B------:R-:W-:Y:S06]  /*07e0*/  BRA `(.L_x_20) ;  /* 0x0000000000047947 */ /* 0x000fec0003800000 */
.L_x_18:
[----:B------:R-:W-:-:S07]  /*07f0*/  IMAD R6, R7, 0x800000, R6 ;  /* 0x0080000007067824 */ /* 0x000fce00078e0206 */
.L_x_20:
[----:B------:R-:W-:Y:S05]  /*0800*/  BSYNC.RECONVERGENT B2 ;  /* 0x0000000000027941 */ /* 0x000fea0003800200 */
.L_x_17:
[----:B------:R-:W-:Y:S05]  /*0810*/  BRA `(.L_x_21) ;  /* 0x0000000000207947 */ /* 0x000fea0003800000 */
.L_x_16:
[----:B------:R-:W-:-:S04]  /*0820*/  LOP3.LUT R6, R7, 0x80000000, R6, 0x48, !PT ;  /* 0x8000000007067812 */ /* 0x000fc800078e4806 */
[----:B------:R-:W-:Y:S01]  /*0830*/  LOP3.LUT R6, R6, 0x7f800000, RZ, 0xfc, !PT ;  /* 0x7f80000006067812 */ /* 0x000fe200078efcff */
[----:B------:R-:W-:Y:S06]  /*0840*/  BRA `(.L_x_21) ;  /* 0x0000000000147947 */ /* 0x000fec0003800000 */
.L_x_15:
[----:B------:R-:W-:Y:S01]  /*0850*/  LOP3.LUT R6, R7, 0x80000000, R6, 0x48, !PT ;  /* 0x8000000007067812 */ /* 0x000fe200078e4806 */
[----:B------:R-:W-:Y:S06]  /*0860*/  BRA `(.L_x_21) ;  /* 0x00000000000c7947 */ /* 0x000fec0003800000 */
.L_x_14:
[----:B------:R-:W0:Y:S01]  /*0870*/  MUFU.RSQ R6, -QNAN ;  /* 0xffc0000000067908 */ /* 0x000e220000001400 */
[----:B------:R-:W-:Y:S05]  /*0880*/  BRA `(.L_x_21) ;  /* 0x0000000000047947 */ /* 0x000fea0003800000 */
.L_x_13:
[----:B------:R-:W-:-:S07]  /*0890*/  FADD.FTZ R6, R0, 65535 ;  /* 0x477fff0000067421 */ /* 0x000fce0000010000 */
.L_x_21:
[----:B------:R-:W-:Y:S05]  /*08a0*/  BSYNC.RECONVERGENT B0 ;  /* 0x0000000000007941 */ /* 0x000fea0003800200 */
.L_x_10:
[----:B------:R-:W-:-:S04]  /*08b0*/  IMAD.MOV.U32 R5, RZ, RZ, 0x0 ;  /* 0x00000000ff057424 */ /* 0x000fc800078e00ff */
[----:B0-----:R-:W-:Y:S05]  /*08c0*/  RET.REL.NODEC R4 `(_Z15randomizeKernelPhjf) ;  /* 0xfffffff404cc7950 */ /* 0x001fea0003c3ffff */
.L_x_22:
        /* <DEDUP_REMOVED lines=11> */
.L_x_85:


//--------------------- .text._Z11paintKernelPhiiii --------------------------
	.section	.text._Z11paintKernelPhiiii,"ax",@progbits
	.align	128
        .global         _Z11paintKernelPhiiii
        .type           _Z11paintKernelPhiiii,@function
        .size           _Z11paintKernelPhiiii,(.L_x_86 - _Z11paintKernelPhiiii)
        .other          _Z11paintKernelPhiiii,@"STO_CUDA_ENTRY STV_DEFAULT"
_Z11paintKernelPhiiii:
.text._Z11paintKernelPhiiii:
[----:B------:R-:W-:Y:S01]  /*0000*/  LDC R1, c[0x0][0x37c] ;  /* 0x0000df00ff017b82 */ /* 0x000fe20000000800 */
[----:B------:R-:W0:Y:S07]  /*0010*/  S2R R3, SR_TID.X ;  /* 0x0000000000037919 */ /* 0x000e2e0000002100 */
[----:B------:R-:W0:Y:S01]  /*0020*/  S2UR UR4, SR_CTAID.X ;  /* 0x00000000000479c3 */ /* 0x000e220000002500 */
[----:B------:R-:W1:Y:S01]  /*0030*/  LDCU UR6, c[0x0][0x390] ;  /* 0x00007200ff0677ac */ /* 0x000e620008000800 */
[----:B------:R-:W2:Y:S01]  /*0040*/  S2R R5, SR_TID.Y ;  /* 0x0000000000057919 */ /* 0x000ea20000002200 */
[----:B------:R-:W3:Y:S05]  /*0050*/  LDCU.64 UR8, c[0x0][0x388] ;  /* 0x00007100ff0877ac */ /* 0x000eea0008000a00 */
[----:B------:R-:W0:Y:S08]  /*0060*/  LDC R0, c[0x0][0x360] ;  /* 0x0000d800ff007b82 */ /* 0x000e300000000800 */
[----:B------:R-:W2:Y:S08]  /*0070*/  S2UR UR5, SR_CTAID.Y ;  /* 0x00000000000579c3 */ /* 0x000eb00000002600 */
[----:B------:R-:W2:Y:S01]  /*0080*/  LDC R2, c[0x0][0x364] ;  /* 0x0000d900ff027b82 */ /* 0x000ea20000000800 */
[----:B0-----:R-:W-:-:S05]  /*0090*/  IMAD R0, R0, UR4, R3 ;  /* 0x0000000400007c24 */ /* 0x001fca000f8e0203 */
[----:B-1----:R-:W-:-:S05]  /*00a0*/  IADD3 R0, PT, PT, R0, -UR6, RZ ;  /* 0x8000000600007c10 */ /* 0x002fca000fffe0ff */
[----:B---3--:R-:W-:Y:S02]  /*00b0*/  VIADD R4, R0, UR8 ;  /* 0x0000000800047c36 */ /* 0x008fe40008000000 */
[----:B--2---:R-:W-:-:S05]  /*00c0*/  IMAD R2, R2, UR5, R5 ;  /* 0x0000000502027c24 */ /* 0x004fca000f8e0205 */
[----:B------:R-:W-:-:S04]  /*00d0*/  IADD3 R2, PT, PT, R2, -UR6, RZ ;  /* 0x8000000602027c10 */ /* 0x000fc8000fffe0ff */
[----:B------:R-:W-:-:S04]  /*00e0*/  IADD3 R5, PT, PT, R2, UR9, RZ ;  /* 0x0000000902057c10 */ /* 0x000fc8000fffe0ff */
[----:B------:R-:W-:-:S04]  /*00f0*/  VIMNMX.U32 R3, PT, PT, R4, R5, !PT ;  /* 0x0000000504037248 */ /* 0x000fc80007fe0000 */
[----:B------:R-:W-:-:S13]  /*0100*/  ISETP.GT.U32.AND P0, PT, R3, 0x3ff, PT ;  /* 0x000003ff0300780c */ /* 0x000fda0003f04070 */
[----:B------:R-:W-:Y:S05]  /*0110*/  @P0 EXIT ;  /* 0x000000000000094d */ /* 0x000fea0003800000 */
[----:B------:R-:W-:Y:S01]  /*0120*/  IMAD R3, R2, R2, RZ ;  /* 0x0000000202037224 */ /* 0x000fe200078e02ff */
[----:B------:R-:W-:Y:S03]  /*0130*/  BSSY.RECONVERGENT B0, `(.L_x_23) ;  /* 0x000000e000007945 */ /* 0x000fe60003800200 */
[----:B------:R-:W-:-:S05]  /*0140*/  IMAD R3, R0, R0, R3 ;  /* 0x0000000000037224 */ /* 0x000fca00078e0203 */
[----:B------:R-:W-:-:S04]  /*0150*/  I2FP.F32.U32 R0, R3 ;  /* 0x0000000300007245 */ /* 0x000fc80000201000 */
[----:B------:R0:W1:Y:S01]  /*0160*/  MUFU.RSQ R3, R0 ;  /* 0x0000000000037308 */ /* 0x0000620000001400 */
[----:B------:R-:W-:-:S05]  /*0170*/  VIADD R2, R0, 0xf3000000 ;  /* 0xf300000000027836 */ /* 0x000fca0000000000 */
[----:B------:R-:W-:-:S13]  /*0180*/  ISETP.GT.U32.AND P0, PT, R2, 0x727fffff, PT ;  /* 0x727fffff0200780c */ /* 0x000fda0003f04070 */
[----:B01----:R-:W-:Y:S05]  /*0190*/  @!P0 BRA `(.L_x_24) ;  /* 0x00000000000c8947 */ /* 0x003fea0003800000 */
[----:B------:R-:W-:-:S07]  /*01a0*/  MOV R9, 0x1c0 ;  /* 0x000001c000097802 */ /* 0x000fce0000000f00 */
[----:B------:R-:W-:Y:S05]  /*01b0*/  CALL.REL.NOINC `($__internal_1_$__cuda_sm20_sqrt_rn_f32_slowpath) ;  /* 0x0000000000487944 */ /* 0x000fea0003c00000 */
[----:B------:R-:W-:Y:S05]  /*01c0*/  BRA `(.L_x_25) ;  /* 0x0000000000107947 */ /* 0x000fea0003800000 */
.L_x_24:
[----:B------:R-:W-:Y:S01]  /*01d0*/  FMUL.FTZ R7, R0, R3 ;  /* 0x0000000300077220 */ /* 0x000fe20000410000 */
[----:B------:R-:W-:-:S03]  /*01e0*/  FMUL.FTZ R3, R3, 0.5 ;  /* 0x3f00000003037820 */ /* 0x000fc60000410000 */
[----:B------:R-:W-:-:S04]  /*01f0*/  FFMA R0, -R7, R7, R0 ;  /* 0x0000000707007223 */ /* 0x000fc80000000100 */
[----:B------:R-:W-:-:S07]  /*0200*/  FFMA R0, R0, R3, R7 ;  /* 0x0000000300007223 */ /* 0x000fce0000000007 */
.L_x_25:
[----:B------:R-:W-:Y:S05]  /*0210*/  BSYNC.RECONVERGENT B0 ;  /* 0x0000000000007941 */ /* 0x000fea0003800200 */
.L_x_23:
[----:B------:R-:W0:Y:S02]  /*0220*/  LDCU UR4, c[0x0][0x390] ;  /* 0x00007200ff0477ac */ /* 0x000e240008000800 */
[----:B0-----:R-:W-:-:S04]  /*0230*/  I2FP.F32.S32 R3, UR4 ;  /* 0x0000000400037c45 */ /* 0x001fc80008201400 */
[----:B------:R-:W-:-:S13]  /*0240*/  FSETP.GTU.AND P0, PT, R0, R3, PT ;  /* 0x000000030000720b */ /* 0x000fda0003f0c000 */
[----:B------:R-:W-:Y:S05]  /*0250*/  @P0 EXIT ;  /* 0x000000000000094d */ /* 0x000fea0003800000 */
[----:B------:R-:W0:Y:S01]  /*0260*/  LDCU.64 UR6, c[0x0][0x380] ;  /* 0x00007000ff0677ac */ /* 0x000e220008000a00 */
[----:B------:R-:W1:Y:S01]  /*0270*/  LDC.U8 R7, c[0x0][0x394] ;  /* 0x0000e500ff077b82 */ /* 0x000e620000000000 */
[----:B------:R-:W-:Y:S01]  /*0280*/  LEA R2, R5, R4, 0xa ;  /* 0x0000000405027211 */ /* 0x000fe200078e50ff */
[----:B------:R-:W1:Y:S03]  /*0290*/  LDCU.64 UR4, c[0x0][0x358] ;  /* 0x00006b00ff0477ac */ /* 0x000e660008000a00 */
[----:B0-----:R-:W-:-:S04]  /*02a0*/  IADD3 R2, P0, PT, R2, UR6, RZ ;  /* 0x0000000602027c10 */ /* 0x001fc8000ff1e0ff */
[----:B------:R-:W-:-:S05]  /*02b0*/  IADD3.X R3, PT, PT, RZ, UR7, RZ, P0, !PT ;  /* 0x00000007ff037c10 */ /* 0x000fca00087fe4ff */
[----:B-1----:R-:W-:Y:S01]  /*02c0*/  STG.E.U8 desc[UR4][R2.64], R7 ;  /* 0x0000000702007986 */ /* 0x002fe2000c101104 */
[----:B------:R-:W-:Y:S05]  /*02d0*/  EXIT ;  /* 0x000000000000794d */ /* 0x000fea0003800000 */
        .weak           $__internal_1_$__cuda_sm20_sqrt_rn_f32_slowpath
        .type           $__internal_1_$__cuda_sm20_sqrt_rn_f32_slowpath,@function
        .size           $__internal_1_$__cuda_sm20_sqrt_rn_f32_slowpath,(.L_x_86 - $__internal_1_$__cuda_sm20_sqrt_rn_f32_slowpath)
$__internal_1_$__cuda_sm20_sqrt_rn_f32_slowpath:
[----:B------:R-:W-:-:S13]  /*02e0*/  LOP3.LUT P0, RZ, R0, 0x7fffffff, RZ, 0xc0, !PT ;  /* 0x7fffffff00ff7812 */ /* 0x000fda000780c0ff */
[----:B------:R-:W-:Y:S01]  /*02f0*/  @!P0 IMAD.MOV.U32 R2, RZ, RZ, R0 ;  /* 0x000000ffff028224 */ /* 0x000fe200078e0000 */
[----:B------:R-:W-:Y:S06]  /*0300*/  @!P0 BRA `(.L_x_26) ;  /* 0x0000000000408947 */ /* 0x000fec0003800000 */
[----:B------:R-:W-:-:S13]  /*0310*/  FSETP.GEU.FTZ.AND P0, PT, R0, RZ, PT ;  /* 0x000000ff0000720b */ /* 0x000fda0003f1e000 */
[----:B------:R-:W-:Y:S01]  /*0320*/  @!P0 MOV R2, 0x7fffffff ;  /* 0x7fffffff00028802 */ /* 0x000fe20000000f00 */
[----:B------:R-:W-:Y:S06]  /*0330*/  @!P0 BRA `(.L_x_26) ;  /* 0x0000000000348947 */ /* 0x000fec0003800000 */
[----:B------:R-:W-:-:S13]  /*0340*/  FSETP.GTU.FTZ.AND P0, PT, |R0|, +INF , PT ;  /* 0x7f8000000000780b */ /* 0x000fda0003f1c200 */
[----:B------:R-:W-:Y:S01]  /*0350*/  @P0 FADD.FTZ R2, R0, 1 ;  /* 0x3f80000000020421 */ /* 0x000fe20000010000 */
[----:B------:R-:W-:Y:S06]  /*0360*/  @P0 BRA `(.L_x_26) ;  /* 0x0000000000280947 */ /* 0x000fec0003800000 */
[----:B------:R-:W-:-:S13]  /*0370*/  FSETP.NEU.FTZ.AND P0, PT, |R0|, +INF , PT ;  /* 0x7f8000000000780b */ /* 0x000fda0003f1d200 */
[----:B------:R-:W-:-:S04]  /*0380*/  @P0 FFMA R3, R0, 1.84467440737095516160e+19, RZ ;  /* 0x5f80000000030823 */ /* 0x000fc800000000ff */
[----:B------:R-:W0:Y:S02]  /*0390*/  @P0 MUFU.RSQ R2, R3 ;  /* 0x0000000300020308 */ /* 0x000e240000001400 */
[----:B0-----:R-:W-:Y:S01]  /*03a0*/  @P0 FMUL.FTZ R6, R3, R2 ;  /* 0x0000000203060220 */ /* 0x001fe20000410000 */
[----:B------:R-:W-:Y:S01]  /*03b0*/  @P0 FMUL.FTZ R8, R2, 0.5 ;  /* 0x3f00000002080820 */ /* 0x000fe20000410000 */
[----:B------:R-:W-:Y:S02]  /*03c0*/  @!P0 MOV R2, R0 ;  /* 0x0000000000028202 */ /* 0x000fe40000000f00 */
[----:B------:R-:W-:-:S04]  /*03d0*/  @P0 FADD.FTZ R7, -R6, -RZ ;  /* 0x800000ff06070221 */ /* 0x000fc80000010100 */
[----:B------:R-:W-:-:S04]  /*03e0*/  @P0 FFMA R7, R6, R7, R3 ;  /* 0x0000000706070223 */ /* 0x000fc80000000003 */
[----:B------:R-:W-:-:S04]  /*03f0*/  @P0 FFMA R7, R7, R8, R6 ;  /* 0x0000000807070223 */ /* 0x000fc80000000006 */
[----:B------:R-:W-:-:S07]  /*0400*/  @P0 FMUL.FTZ R2, R7, 2.3283064365386962891e-10 ;  /* 0x2f80000007020820 */ /* 0x000fce0000410000 */
.L_x_26:
[----:B------:R-:W-:Y:S02]  /*0410*/  HFMA2 R3, -RZ, RZ, 0, 0 ;  /* 0x00000000ff037431 */ /* 0x000fe400000001ff */
[----:B------:R-:W-:Y:S01]  /*0420*/  IMAD.MOV.U32 R0, RZ, RZ, R2 ;  /* 0x000000ffff007224 */ /* 0x000fe200078e0002 */
[----:B------:R-:W-:-:S04]  /*0430*/  MOV R2, R9 ;  /* 0x0000000900027202 */ /* 0x000fc80000000f00 */
[----:B------:R-:W-:Y:S05]  /*0440*/  RET.REL.NODEC R2 `(_Z11paintKernelPhiiii) ;  /* 0xfffffff802ec7950 */ /* 0x000fea0003c3ffff */
.L_x_27:
        /* <DEDUP_REMOVED lines=11> */
.L_x_86:


//--------------------- .text._Z14fillRectKernelPhiiiihhhh --------------------------
	.section	.text._Z14fillRectKernelPhiiiihhhh,"ax",@progbits
	.align	128
        .global         _Z14fillRectKernelPhiiiihhhh
        .type           _Z14fillRectKernelPhiiiihhhh,@function
        .size           _Z14fillRectKernelPhiiiihhhh,(.L_x_87 - _Z14fillRectKernelPhiiiihhhh)
        .other          _Z14fillRectKernelPhiiiihhhh,@"STO_CUDA_ENTRY STV_DEFAULT"
_Z14fillRectKernelPhiiiihhhh:
.text._Z14fillRectKernelPhiiiihhhh:
[----:B------:R-:W-:Y:S01]  /*0000*/  LDC R1, c[0x0][0x37c] ;  /* 0x0000df00ff017b82 */ /* 0x000fe20000000800 */
[----:B------:R-:W0:Y:S07]  /*0010*/  S2R R5, SR_TID.Y ;  /* 0x0000000000057919 */ /* 0x000e2e0000002200 */
[----:B------:R-:W1:Y:S01]  /*0020*/  LDC R0, c[0x0][0x360] ;  /* 0x0000d800ff007b82 */ /* 0x000e620000000800 */
[----:B------:R-:W2:Y:S01]  /*0030*/  LDCU.64 UR6, c[0x0][0x390] ;  /* 0x00007200ff0677ac */ /* 0x000ea20008000a00 */
[----:B------:R-:W1:Y:S06]  /*0040*/  S2R R3, SR_TID.X ;  /* 0x0000000000037919 */ /* 0x000e6c0000002100 */
[----:B------:R-:W0:Y:S08]  /*0050*/  S2UR UR5, SR_CTAID.Y ;  /* 0x00000000000579c3 */ /* 0x000e300000002600 */
[----:B------:R-:W0:Y:S08]  /*0060*/  LDC R2, c[0x0][0x364] ;  /* 0x0000d900ff027b82 */ /* 0x000e300000000800 */
[----:B------:R-:W1:Y:S01]  /*0070*/  S2UR UR4, SR_CTAID.X ;  /* 0x00000000000479c3 */ /* 0x000e620000002500 */
[----:B0-----:R-:W-:-:S05]  /*0080*/  IMAD R2, R2, UR5, R5 ;  /* 0x0000000502027c24 */ /* 0x001fca000f8e0205 */
[----:B--2---:R-:W-:Y:S01]  /*0090*/  ISETP.GE.AND P0, PT, R2, UR7, PT ;  /* 0x0000000702007c0c */ /* 0x004fe2000bf06270 */
[----:B-1----:R-:W-:-:S05]  /*00a0*/  IMAD R0, R0, UR4, R3 ;  /* 0x0000000400007c24 */ /* 0x002fca000f8e0203 */
[----:B------:R-:W-:-:S13]  /*00b0*/  ISETP.GE.OR P0, PT, R0, UR6, P0 ;  /* 0x0000000600007c0c */ /* 0x000fda0008706670 */
[----:B------:R-:W-:Y:S05]  /*00c0*/  @P0 EXIT ;  /* 0x000000000000094d */ /* 0x000fea0003800000 */
[----:B------:R-:W0:Y:S02]  /*00d0*/  LDCU.64 UR4, c[0x0][0x388] ;  /* 0x00007100ff0477ac */ /* 0x000e240008000a00 */
[----:B0-----:R-:W-:Y:S02]  /*00e0*/  VIADD R3, R2, UR5 ;  /* 0x0000000502037c36 */ /* 0x001fe40008000000 */
[----:B------:R-:W-:-:S03]  /*00f0*/  VIADD R2, R0, UR4 ;  /* 0x0000000400027c36 */ /* 0x000fc60008000000 */
[----:B------:R-:W-:-:S04]  /*0100*/  ISETP.GT.U32.AND P0, PT, R3, 0x257, PT ;  /* 0x000002570300780c */ /* 0x000fc80003f04070 */
[----:B------:R-:W-:-:S13]  /*0110*/  ISETP.GT.U32.OR P0, PT, R2, 0x31f, P0 ;  /* 0x0000031f0200780c */ /* 0x000fda0000704470 */
[----:B------:R-:W-:Y:S05]  /*0120*/  @P0 EXIT ;  /* 0x000000000000094d */ /* 0x000fea0003800000 */
[----:B------:R-:W0:Y:S01]  /*0130*/  LDCU.U8 UR4, c[0x0][0x39b] ;  /* 0x00007360ff0477ac */ /* 0x000e220008000000 */
[----:B------:R-:W-:Y:S02]  /*0140*/  IMAD.MOV.U32 R5, RZ, RZ, 0x3b808081 ;  /* 0x3b808081ff057424 */ /* 0x000fe400078e00ff */
[----:B------:R-:W-:Y:S01]  /*0150*/  IMAD.MOV.U32 R4, RZ, RZ, 0x437f0000 ;  /* 0x437f0000ff047424 */ /* 0x000fe200078e00ff */
[----:B------:R-:W1:Y:S01]  /*0160*/  LDCU.64 UR6, c[0x0][0x358] ;  /* 0x00006b00ff0677ac */ /* 0x000e620008000a00 */
[----:B------:R-:W-:Y:S02]  /*0170*/  IMAD R2, R3, 0x320, R2 ;  /* 0x0000032003027824 */ /* 0x000fe400078e0202 */
[----:B------:R-:W-:-:S04]  /*0180*/  FFMA R4, R5, -R4, 1 ;  /* 0x3f80000005047423 */ /* 0x000fc80000000804 */
[----:B------:R-:W-:Y:S01]  /*0190*/  FFMA R5, R4, R5, 0.0039215688593685626984 ;  /* 0x3b80808104057423 */ /* 0x000fe20000000005 */
[----:B0-----:R-:W-:-:S04]  /*01a0*/  I2FP.F32.U32 R0, UR4 ;  /* 0x0000000400007c45 */ /* 0x001fc80008201000 */
[----:B------:R-:W0:Y:S01]  /*01b0*/  FCHK P0, R0, 255 ;  /* 0x437f000000007902 */ /* 0x000e220000000000 */
[----:B------:R-:W-:-:S04]  /*01c0*/  FFMA R4, R0, R5, RZ ;  /* 0x0000000500047223 */ /* 0x000fc800000000ff */
[----:B------:R-:W-:-:S04]  /*01d0*/  FFMA R6, R4, -255, R0 ;  /* 0xc37f000004067823 */ /* 0x000fc80000000000 */
[----:B------:R-:W-:Y:S01]  /*01e0*/  FFMA R4, R5, R6, R4 ;  /* 0x0000000605047223 */ /* 0x000fe20000000004 */
[----:B01----:R-:W-:Y:S06]  /*01f0*/  @!P0 BRA `(.L_x_28) ;  /* 0x00000000000c8947 */ /* 0x003fec0003800000 */
[----:B------:R-:W-:-:S07]  /*0200*/  MOV R4, 0x220 ;  /* 0x0000022000047802 */ /* 0x000fce0000000f00 */
[----:B------:R-:W-:Y:S05]  /*0210*/  CALL.REL.NOINC `($__internal_2_$__cuda_sm3x_div_rn_noftz_f32_slowpath) ;  /* 0x0000000000807944 */ /* 0x000fea0003c00000 */
[----:B------:R-:W-:-:S07]  /*0220*/  IMAD.MOV.U32 R4, RZ, RZ, R0 ;  /* 0x000000ffff047224 */ /* 0x000fce00078e0000 */
.L_x_28:
[----:B------:R-:W0:Y:S01]  /*0230*/  LDCU.64 UR4, c[0x0][0x380] ;  /* 0x00007000ff0477ac */ /* 0x000e220008000a00 */
[----:B------:R-:W1:Y:S01]  /*0240*/  LDCU.U8 UR8, c[0x0][0x398] ;  /* 0x00007300ff0877ac */ /* 0x000e620008000000 */
[----:B0-----:R-:W-:-:S05]  /*0250*/  LEA R2, P0, R2, UR4, 0x2 ;  /* 0x0000000402027c11 */ /* 0x001fca000f8010ff */
[----:B------:R-:W-:-:S05]  /*0260*/  IMAD.X R3, RZ, RZ, UR5, P0 ;  /* 0x00000005ff037e24 */ /* 0x000fca00080e06ff */
[----:B------:R-:W2:Y:S04]  /*0270*/  LDG.E.U8 R6, desc[UR6][R2.64+0x1] ;  /* 0x0000010602067981 */ /* 0x000ea8000c1e1100 */
[----:B------:R-:W3:Y:S04]  /*0280*/  LDG.E.U8 R0, desc[UR6][R2.64] ;  /* 0x0000000602007981 */ /* 0x000ee8000c1e1100 */
[----:B------:R-:W4:Y:S01]  /*0290*/  LDG.E.U8 R8, desc[UR6][R2.64+0x2] ;  /* 0x0000020602087981 */ /* 0x000f22000c1e1100 */
[----:B------:R-:W0:Y:S01]  /*02a0*/  LDCU.U8 UR5, c[0x0][0x399] ;  /* 0x00007320ff0577ac */ /* 0x000e220008000000 */
[----:B------:R-:W5:Y:S01]  /*02b0*/  LDCU.U8 UR4, c[0x0][0x39a] ;  /* 0x00007340ff0477ac */ /* 0x000f620008000000 */
[----:B------:R-:W-:Y:S01]  /*02c0*/  FADD R7, -R4, 1 ;  /* 0x3f80000004077421 */ /* 0x000fe20000000100 */
[----:B0-----:R-:W-:-:S02]  /*02d0*/  I2FP.F32.U32 R9, UR5 ;  /* 0x0000000500097c45 */ /* 0x001fc40008201000 */
[----:B-----5:R-:W-:Y:S02]  /*02e0*/  I2FP.F32.U32 R5, UR4 ;  /* 0x0000000400057c45 */ /* 0x020fe40008201000 */
[----:B--2---:R-:W-:Y:S02]  /*02f0*/  I2FP.F32.U32 R6, R6 ;  /* 0x0000000600067245 */ /* 0x004fe40000201000 */
[----:B---3--:R-:W-:-:S03]  /*0300*/  I2FP.F32.U32 R0, R0 ;  /* 0x0000000000007245 */ /* 0x008fc60000201000 */
[----:B------:R-:W-:Y:S01]  /*0310*/  FMUL R6, R7, R6 ;  /* 0x0000000607067220 */ /* 0x000fe20000400000 */
[----:B----4-:R-:W-:-:S03]  /*0320*/  I2FP.F32.U32 R8, R8 ;  /* 0x0000000800087245 */ /* 0x010fc60000201000 */
[----:B------:R-:W-:Y:S01]  /*0330*/  FFMA R6, R9, R4, R6 ;  /* 0x0000000409067223 */ /* 0x000fe20000000006 */
[----:B-1----:R-:W-:Y:S01]  /*0340*/  I2FP.F32.U32 R9, UR8 ;  /* 0x0000000800097c45 */ /* 0x002fe20008201000 */
[----:B------:R-:W-:Y:S01]  /*0350*/  FMUL R0, R0, R7 ;  /* 0x0000000700007220 */ /* 0x000fe20000400000 */
[----:B------:R-:W-:-:S03]  /*0360*/  FMUL R8, R7, R8 ;  /* 0x0000000807087220 */ /* 0x000fc60000400000 */
[-C--:B------:R-:W-:Y:S01]  /*0370*/  FFMA R0, R5, R4.reuse, R0 ;  /* 0x0000000405007223 */ /* 0x080fe20000000000 */
[----:B------:R-:W-:Y:S01]  /*0380*/  FFMA R8, R9, R4, R8 ;  /* 0x0000000409087223 */ /* 0x000fe20000000008 */
[----:B------:R-:W0:Y:S08]  /*0390*/  F2I.U32.TRUNC.NTZ R7, R6 ;  /* 0x0000000600077305 */ /* 0x000e30000020f000 */
[----:B------:R-:W1:Y:S08]  /*03a0*/  F2I.U32.TRUNC.NTZ R5, R0 ;  /* 0x0000000000057305 */ /* 0x000e70000020f000 */
[----:B------:R-:W2:Y:S01]  /*03b0*/  F2I.U32.TRUNC.NTZ R9, R8 ;  /* 0x0000000800097305 */ /* 0x000ea2000020f000 */
[----:B------:R-:W-:Y:S01]  /*03c0*/  IMAD.MOV.U32 R4, RZ, RZ, 0xff ;  /* 0x000000ffff047424 */ /* 0x000fe200078e00ff */
[----:B0-----:R-:W-:Y:S04]  /*03d0*/  STG.E.U8 desc[UR6][R2.64+0x1], R7 ;  /* 0x0000010702007986 */ /* 0x001fe8000c101106 */
[----:B------:R-:W-:Y:S04]  /*03e0*/  STG.E.U8 desc[UR6][R2.64+0x3], R4 ;  /* 0x0000030402007986 */ /* 0x000fe8000c101106 */
[----:B-1----:R-:W-:Y:S04]  /*03f0*/  STG.E.U8 desc[UR6][R2.64], R5 ;  /* 0x0000000502007986 */ /* 0x002fe8000c101106 */
[----:B--2---:R-:W-:Y:S01]  /*0400*/  STG.E.U8 desc[UR6][R2.64+0x2], R9 ;  /* 0x0000020902007986 */ /* 0x004fe2000c101106 */
[----:B------:R-:W-:Y:S05]  /*0410*/  EXIT ;  /* 0x000000000000794d */ /* 0x000fea0003800000 */
        .weak           $__internal_2_$__cuda_sm3x_div_rn_noftz_f32_slowpath
        .type           $__internal_2_$__cuda_sm3x_div_rn_noftz_f32_slowpath,@function
        .size           $__internal_2_$__cuda_sm3x_div_rn_noftz_f32_slowpath,(.L_x_87 - $__internal_2_$__cuda_sm3x_div_rn_noftz_f32_slowpath)
$__internal_2_$__cuda_sm3x_div_rn_noftz_f32_slowpath:
[--C-:B------:R-:W-:Y:S01]  /*0420*/  SHF.R.U32.HI R3, RZ, 0x17, R0.reuse ;  /* 0x00000017ff037819 */ /* 0x100fe20000011600 */
[----:B------:R-:W-:-:S03]  /*0430*/  IMAD.MOV.U32 R5, RZ, RZ, R0 ;  /* 0x000000ffff057224 */ /* 0x000fc600078e0000 */
[----:B------:R-:W-:-:S05]  /*0440*/  LOP3.LUT R3, R3, 0xff, RZ, 0xc0, !PT ;  /* 0x000000ff03037812 */ /* 0x000fca00078ec0ff */
[----:B------:R-:W-:-:S05]  /*0450*/  VIADD R7, R3, 0xffffffff ;  /* 0xffffffff03077836 */ /* 0x000fca0000000000 */
[----:B------:R-:W-:-:S13]  /*0460*/  ISETP.GT.U32.OR P0, PT, R7, 0xfd, !PT ;  /* 0x000000fd0700780c */ /* 0x000fda0007f04470 */
[----:B------:R-:W-:Y:S01]  /*0470*/  @!P0 IMAD.MOV.U32 R6, RZ, RZ, RZ ;  /* 0x000000ffff068224 */ /* 0x000fe200078e00ff */
[----:B------:R-:W-:Y:S06]  /*0480*/  @!P0 BRA `(.L_x_29) ;  /* 0x00000000003c8947 */ /* 0x000fec0003800000 */
[----:B------:R-:W-:-:S13]  /*0490*/  FSETP.GTU.FTZ.AND P0, PT, |R0|, +INF , PT ;  /* 0x7f8000000000780b */ /* 0x000fda0003f1c200 */
[----:B------:R-:W-:Y:S05]  /*04a0*/  @P0 BRA `(.L_x_30) ;  /* 0x0000000400280947 */ /* 0x000fea0003800000 */
[----:B------:R-:W-:-:S05]  /*04b0*/  IMAD.MOV.U32 R6, RZ, RZ, 0x437f0000 ;  /* 0x437f0000ff067424 */ /* 0x000fca00078e00ff */
[----:B------:R-:W-:-:S13]  /*04c0*/  LOP3.LUT P0, RZ, R6, 0x7fffffff, R5, 0xc8, !PT ;  /* 0x7fffffff06ff7812 */ /* 0x000fda000780c805 */
[----:B------:R-:W-:Y:S05]  /*04d0*/  @!P0 BRA `(.L_x_31) ;  /* 0x0000000400148947 */ /* 0x000fea0003800000 */
[----:B------:R-:W-:-:S13]  /*04e0*/  LOP3.LUT P0, RZ, R5, 0x7fffffff, RZ, 0xc0, !PT ;  /* 0x7fffffff05ff7812 */ /* 0x000fda000780c0ff */
[----:B------:R-:W-:Y:S05]  /*04f0*/  @!P0 BRA `(.L_x_32) ;  /* 0x0000000400048947 */ /* 0x000fea0003800000 */
[----:B------:R-:W-:Y:S02]  /*0500*/  FSETP.NEU.FTZ.AND P0, PT, |R0|, +INF , PT ;  /* 0x7f8000000000780b */ /* 0x000fe40003f1d200 */
[----:B------:R-:W-:-:S04]  /*0510*/  LOP3.LUT P1, RZ, R6, 0x7fffffff, RZ, 0xc0, !PT ;  /* 0x7fffffff06ff7812 */ /* 0x000fc8000782c0ff */
[----:B------:R-:W-:-:S13]  /*0520*/  PLOP3.LUT P0, PT, P0, P1, PT, 0x2f, 0xf2 ;  /* 0x0000000000f2781c */ /* 0x000fda0000702577 */
[----:B------:R-:W-:Y:S05]  /*0530*/  @P0 BRA `(.L_x_33) ;  /* 0x0000000000e80947 */ /* 0x000fea0003800000 */
[----:B------:R-:W-:-:S13]  /*0540*/  ISETP.GE.AND P0, PT, R7, RZ, PT ;  /* 0x000000ff0700720c */ /* 0x000fda0003f06270 */
[----:B------:R-:W-:Y:S02]  /*0550*/  @P0 IMAD.MOV.U32 R6, RZ, RZ, RZ ;  /* 0x000000ffff060224 */ /* 0x000fe400078e00ff */
[----:B------:R-:W-:Y:S01]  /*0560*/  @!P0 FFMA R5, R0, 1.84467440737095516160e+19, RZ ;  /* 0x5f80000000058823 */ /* 0x000fe200000000ff */
[----:B------:R-:W-:-:S07]  /*0570*/  @!P0 IMAD.MOV.U32 R6, RZ, RZ, -0x40 ;  /* 0xffffffc0ff068424 */ /* 0x000fce00078e00ff */
.L_x_29:
[----:B------:R-:W-:Y:S01]  /*0580*/  UMOV UR4, 0x437f0000 ;  /* 0x437f000000047882 */ /* 0x000fe20000000000 */
[----:B------:R-:W-:Y:S01]  /*0590*/  VIADD R3, R3, 0xffffff81 ;  /* 0xffffff8103037836 */ /* 0x000fe20000000000 */
[----:B------:R-:W-:-:S03]  /*05a0*/  UIADD3 UR4, UPT, UPT, UR4, -0x3800000, URZ ;  /* 0xfc80000004047890 */ /* 0x000fc6000fffe0ff */
        /* <DEDUP_REMOVED lines=24> */
[CCC-:B------:R-:W-:Y:S01]  /*0730*/  FFMA.RZ R0, R7.reuse, R9.reuse, R8.reuse ;  /* 0x0000000907007223 */ /* 0x1c0fe2000000c008 */
[C---:B------:R-:W-:Y:S01]  /*0740*/  VIADD R6, R10.reuse, 0x20 ;  /* 0x000000200a067836 */ /* 0x040fe20000000000 */
[C---:B------:R-:W-:Y:S02]  /*0750*/  ISETP.NE.AND P2, PT, R10.reuse, RZ, PT ;  /* 0x000000ff0a00720c */ /* 0x040fe40003f45270 */
[----:B------:R-:W-:Y:S02]  /*0760*/  ISETP.NE.AND P1, PT, R10, RZ, PT ;  /* 0x000000ff0a00720c */ /* 0x000fe40003f25270 */
[----:B------:R-:W-:Y:S01]  /*0770*/  LOP3.LUT R3, R0, 0x7fffff, RZ, 0xc0, !PT ;  /* 0x007fffff00037812 */ /* 0x000fe200078ec0ff */
[CCC-:B------:R-:W-:Y:S01]  /*0780*/  FFMA.RP R0, R7.reuse, R9.reuse, R8.reuse ;  /* 0x0000000907007223 */ /* 0x1c0fe20000008008 */
[----:B------:R-:W-:Y:S01]  /*0790*/  FFMA.RM R7, R7, R9, R8 ;  /* 0x0000000907077223 */ /* 0x000fe20000004008 */
[----:B------:R-:W-:Y:S01]  /*07a0*/  IMAD.MOV R8, RZ, RZ, -R10 ;  /* 0x000000ffff087224 */ /* 0x000fe200078e0a0a */
        /* <DEDUP_REMOVED lines=14> */
.L_x_35:
[----:B------:R-:W-:-:S04]  /*0890*/  LOP3.LUT R5, R5, 0x80000000, RZ, 0xc0, !PT ;  /* 0x8000000005057812 */ /* 0x000fc800078ec0ff */
[----:B------:R-:W-:Y:S01]  /*08a0*/  LOP3.LUT R5, R5, 0x7f800000, RZ, 0xfc, !PT ;  /* 0x7f80000005057812 */ /* 0x000fe200078efcff */
[----:B------:R-:W-:Y:S06]  /*08b0*/  BRA `(.L_x_36) ;  /* 0x0000000000287947 */ /* 0x000fec0003800000 */
.L_x_34:
[----:B------:R-:W-:Y:S01]  /*08c0*/  IMAD R5, R6, 0x800000, R5 ;  /* 0x0080000006057824 */ /* 0x000fe200078e0205 */
[----:B------:R-:W-:Y:S06]  /*08d0*/  BRA `(.L_x_36) ;  /* 0x0000000000207947 */ /* 0x000fec0003800000 */
.L_x_33:
[----:B------:R-:W-:-:S04]  /*08e0*/  LOP3.LUT R5, R6, 0x80000000, R5, 0x48, !PT ;  /* 0x8000000006057812 */ /* 0x000fc800078e4805 */
[----:B------:R-:W-:Y:S01]  /*08f0*/  LOP3.LUT R5, R5, 0x7f800000, RZ, 0xfc, !PT ;  /* 0x7f80000005057812 */ /* 0x000fe200078efcff */
[----:B------:R-:W-:Y:S06]  /*0900*/  BRA `(.L_x_36) ;  /* 0x0000000000147947 */ /* 0x000fec0003800000 */
.L_x_32:
[----:B------:R-:W-:Y:S01]  /*0910*/  LOP3.LUT R5, R6, 0x80000000, R5, 0x48, !PT ;  /* 0x8000000006057812 */ /* 0x000fe200078e4805 */
[----:B------:R-:W-:Y:S06]  /*0920*/  BRA `(.L_x_36) ;  /* 0x00000000000c7947 */ /* 0x000fec0003800000 */
.L_x_31:
[----:B------:R-:W0:Y:S01]  /*0930*/  MUFU.RSQ R5, -QNAN ;  /* 0xffc0000000057908 */ /* 0x000e220000001400 */
[----:B------:R-:W-:Y:S05]  /*0940*/  BRA `(.L_x_36) ;  /* 0x0000000000047947 */ /* 0x000fea0003800000 */
.L_x_30:
[----:B------:R-:W-:-:S07]  /*0950*/  FADD.FTZ R5, R0, 255 ;  /* 0x437f000000057421 */ /* 0x000fce0000010000 */
.L_x_36:
[----:B0-----:R-:W-:Y:S02]  /*0960*/  IMAD.MOV.U32 R0, RZ, RZ, R5 ;  /* 0x000000ffff007224 */ /* 0x001fe400078e0005 */
[----:B------:R-:W-:-:S04]  /*0970*/  IMAD.MOV.U32 R5, RZ, RZ, 0x0 ;  /* 0x00000000ff057424 */ /* 0x000fc800078e00ff */
[----:B------:R-:W-:Y:S05]  /*0980*/  RET.REL.NODEC R4 `(_Z14fillRectKernelPhiiiihhhh) ;  /* 0xfffffff4049c7950 */ /* 0x000fea0003c3ffff */
.L_x_37:
        /* <DEDUP_REMOVED lines=15> */
.L_x_87:


//--------------------- .text._Z14drawTextKernelPhPKciiihhh --------------------------
	.section	.text._Z14drawTextKernelPhPKciiihhh,"ax",@progbits
	.align	128
        .global         _Z14drawTextKernelPhPKciiihhh
        .type           _Z14drawTextKernelPhPKciiihhh,@function
        .size           _Z14drawTextKernelPhPKciiihhh,(.L_x_94 - _Z14drawTextKernelPhPKciiihhh)
        .other          _Z14drawTextKernelPhPKciiihhh,@"STO_CUDA_ENTRY STV_DEFAULT"
_Z14drawTextKernelPhPKciiihhh:
.text._Z14drawTextKernelPhPKciiihhh:
[----:B------:R-:W-:Y:S01]  /*0000*/  LDC R1, c[0x0][0x37c] ;  /* 0x0000df00ff017b82 */ /* 0x000fe20000000800 */
[----:B------:R-:W0:Y:S07]  /*0010*/  S2R R3, SR_TID.X ;  /* 0x0000000000037919 */ /* 0x000e2e0000002100 */
[----:B------:R-:W0:Y:S01]  /*0020*/  S2UR UR5, SR_CTAID.X ;  /* 0x00000000000579c3 */ /* 0x000e220000002500 */
[----:B------:R-:W1:Y:S07]  /*0030*/  LDCU UR6, c[0x0][0x390] ;  /* 0x00007200ff0677ac */ /* 0x000e6e0008000800 */
[----:B------:R-:W0:Y:S01]  /*0040*/  LDC R6, c[0x0][0x360] ;  /* 0x0000d800ff067b82 */ /* 0x000e220000000800 */
[----:B-1----:R-:W-:Y:S01]  /*0050*/  UIMAD UR4, UR6, 0x30, URZ ;  /* 0x00000030060478a4 */ /* 0x002fe2000f8e02ff */
[----:B0-----:R-:W-:-:S05]  /*0060*/  IMAD R6, R6, UR5, R3 ;  /* 0x0000000506067c24 */ /* 0x001fca000f8e0203 */
[----:B------:R-:W-:-:S13]  /*0070*/  ISETP.GE.AND P0, PT, R6, UR4, PT ;  /* 0x0000000406007c0c */ /* 0x000fda000bf06270 */
[----:B------:R-:W-:Y:S05]  /*0080*/  @P0 EXIT ;  /* 0x000000000000094d */ /* 0x000fea0003800000 */
[----:B------:R-:W-:-:S05]  /*0090*/  IMAD.HI R0, R6, 0x2aaaaaab, RZ ;  /* 0x2aaaaaab06007827 */ /* 0x000fca00078e02ff */
[----:B------:R-:W-:-:S04]  /*00a0*/  SHF.R.U32.HI R3, RZ, 0x1f, R0 ;  /* 0x0000001fff037819 */ /* 0x000fc80000011600 */
[----:B------:R-:W-:-:S04]  /*00b0*/  LEA.HI.SX32 R5, R0, R3, 0x1d ;  /* 0x0000000300057211 */ /* 0x000fc800078feaff */
[----:B------:R-:W-:-:S13]  /*00c0*/  ISETP.GE.AND P0, PT, R5, UR6, PT ;  /* 0x0000000605007c0c */ /* 0x000fda000bf06270 */
[----:B------:R-:W-:Y:S05]  /*00d0*/  @P0 EXIT ;  /* 0x000000000000094d */ /* 0x000fea0003800000 */
[----:B------:R-:W-:Y:S01]  /*00e0*/  IMAD R6, R5, -0x30, R6 ;  /* 0xffffffd005067824 */ /* 0x000fe200078e0206 */
[----:B------:R-:W0:Y:S01]  /*00f0*/  LDC R2, c[0x0][0x394] ;  /* 0x0000e500ff027b82 */ /* 0x000e220000000800 */
[----:B------:R-:W1:Y:S03]  /*0100*/  LDCU UR6, c[0x0][0x398] ;  /* 0x00007300ff0677ac */ /* 0x000e660008000800 */
[----:B------:R-:W-:Y:S01]  /*0110*/  PRMT R0, R6, 0x8880, RZ ;  /* 0x0000888006007816 */ /* 0x000fe200000000ff */
[----:B------:R-:W2:Y:S03]  /*0120*/  LDCU.64 UR4, c[0x0][0x388] ;  /* 0x00007100ff0477ac */ /* 0x000ea60008000a00 */
[----:B------:R-:W-:-:S04]  /*0130*/  PRMT R0, R0, 0x7710, RZ ;  /* 0x0000771000007816 */ /* 0x000fc800000000ff */
[----:B------:R-:W-:-:S04]  /*0140*/  SHF.R.U32.HI R0, RZ, 0xc, R0 ;  /* 0x0000000cff007819 */ /* 0x000fc80000011600 */
[----:B------:R-:W-:-:S05]  /*0150*/  LOP3.LUT R3, R0, 0x7, RZ, 0xc0, !PT ;  /* 0x0000000700037812 */ /* 0x000fca00078ec0ff */
[----:B------:R-:W-:Y:S01]  /*0160*/  IMAD.IADD R3, R6, 0x1, R3 ;  /* 0x0000000106037824 */ /* 0x000fe200078e0203 */
[C---:B--2---:R-:W-:Y:S01]  /*0170*/  IADD3 R10, P1, PT, R5.reuse, UR4, RZ ;  /* 0x00000004050a7c10 */ /* 0x044fe2000ff3e0ff */
[----:B0-----:R-:W-:-:S03]  /*0180*/  IMAD R2, R5, 0x7, R2 ;  /* 0x0000000705027824 */ /* 0x001fc600078e0202 */
[C---:B------:R-:W-:Y:S02]  /*0190*/  LOP3.LUT R0, R3.reuse, 0xfff8, RZ, 0xc0, !PT ;  /* 0x0000fff803007812 */ /* 0x040fe400078ec0ff */
[----:B------:R-:W-:Y:S02]  /*01a0*/  PRMT R8, R3, 0x8880, RZ ;  /* 0x0000888003087816 */ /* 0x000fe400000000ff */
[----:B------:R-:W-:Y:S01]  /*01b0*/  LEA.HI.X.SX32 R11, R5, UR5, 0x1, P1 ;  /* 0x00000005050b7c11 */ /* 0x000fe200088f0eff */
[----:B------:R-:W-:Y:S01]  /*01c0*/  IMAD.MOV R0, RZ, RZ, -R0 ;  /* 0x000000ffff007224 */ /* 0x000fe200078e0a00 */
[----:B------:R-:W-:-:S04]  /*01d0*/  SHF.R.S32.HI R8, RZ, 0x3, R8 ;  /* 0x00000003ff087819 */ /* 0x000fc80000011408 */
[----:B------:R-:W-:Y:S02]  /*01e0*/  PRMT R9, R0, 0x7710, RZ ;  /* 0x0000771000097816 */ /* 0x000fe400000000ff */
[----:B------:R-:W-:-:S03]  /*01f0*/  PRMT R12, R8, 0x9910, RZ ;  /* 0x00009910080c7816 */ /* 0x000fc600000000ff */
[----:B------:R-:W-:-:S05]  /*0200*/  IMAD.IADD R9, R6, 0x1, R9 ;  /* 0x0000000106097824 */ /* 0x000fca00078e0209 */
[----:B------:R-:W-:-:S04]  /*0210*/  LOP3.LUT R0, R9, 0xffff, RZ, 0xc0, !PT ;  /* 0x0000ffff09007812 */ /* 0x000fc800078ec0ff */
[----:B------:R-:W-:Y:S01]  /*0220*/  PRMT R7, R0, 0x8880, RZ ;  /* 0x0000888000077816 */ /* 0x000fe200000000ff */
[----:B-1----:R-:W-:-:S04]  /*0230*/  VIADD R0, R12, UR6 ;  /* 0x000000060c007c36 */ /* 0x002fc80008000000 */
[----:B------:R-:W-:Y:S01]  /*0240*/  IMAD.IADD R3, R7, 0x1, R2 ;  /* 0x0000000107037824 */ /* 0x000fe200078e0202 */
[----:B------:R-:W-:-:S04]  /*0250*/  ISETP.GT.U32.AND P0, PT, R0, 0x257, PT ;  /* 0x000002570000780c */ /* 0x000fc80003f04070 */
[----:B------:R-:W-:-:S13]  /*0260*/  ISETP.GT.U32.OR P0, PT, R3, 0x31f, P0 ;  /* 0x0000031f0300780c */ /* 0x000fda0000704470 */
[----:B------:R-:W-:Y:S05]  /*0270*/  @P0 EXIT ;  /* 0x000000000000094d */ /* 0x000fea0003800000 */
[----:B------:R-:W0:Y:S01]  /*0280*/  LDCU.64 UR4, c[0x0][0x358] ;  /* 0x00006b00ff0477ac */ /* 0x000e220008000a00 */
[----:B------:R-:W1:Y:S08]  /*0290*/  LDC.U8 R2, c[0x0][0x39d] ;  /* 0x0000e740ff027b82 */ /* 0x000e700000000000 */
[----:B------:R-:W2:Y:S08]  /*02a0*/  LDC.U8 R4, c[0x0][0x39e] ;  /* 0x0000e780ff047b82 */ /* 0x000eb00000000000 */
[----:B------:R-:W3:Y:S01]  /*02b0*/  LDC.U8 R5, c[0x0][0x39c] ;  /* 0x0000e700ff057b82 */ /* 0x000ee20000000000 */
[----:B0-----:R-:W4:Y:S01]  /*02c0*/  LDG.E.U8 R10, desc[UR4][R10.64] ;  /* 0x000000040a0a7981 */ /* 0x001f22000c1e1100 */
[----:B------:R-:W-:Y:S01]  /*02d0*/  BSSY.RECONVERGENT B0, `(.L_x_38) ;  /* 0x0000069000007945 */ /* 0x000fe20003800200 */
[----:B----4-:R-:W-:-:S05]  /*02e0*/  VIADD R13, R10, 0xffffffd0 ;  /* 0xffffffd00a0d7836 */ /* 0x010fca0000000000 */
[----:B------:R-:W-:-:S04]  /*02f0*/  LOP3.LUT R13, R13, 0xff, RZ, 0xc0, !PT ;  /* 0x000000ff0d0d7812 */ /* 0x000fc800078ec0ff */
[----:B------:R-:W-:-:S13]  /*0300*/  ISETP.GT.U32.AND P0, PT, R13, 0x9, PT ;  /* 0x000000090d00780c */ /* 0x000fda0003f04070 */
[----:B-123--:R-:W-:Y:S05]  /*0310*/  @P0 BRA `(.L_x_39) ;  /* 0x0000000000dc0947 */ /* 0x00efea0003800000 */
[----:B------:R-:W-:Y:S01]  /*0320*/  ISETP.GT.AND P0, PT, R10, 0x34, PT ;  /* 0x000000340a00780c */ /* 0x000fe20003f04270 */
[----:B------:R-:W-:-:S12]  /*0330*/  BSSY.RECONVERGENT B1, `(.L_x_40) ;  /* 0x000002c000017945 */ /* 0x000fd80003800200 */
[----:B------:R-:W-:Y:S05]  /*0340*/  @P0 BRA `(.L_x_41) ;  /* 0x00000000005c0947 */ /* 0x000fea0003800000 */
[----:B------:R-:W-:-:S13]  /*0350*/  ISETP.GT.AND P0, PT, R10, 0x31, PT ;  /* 0x000000310a00780c */ /* 0x000fda0003f04270 */
[----:B------:R-:W-:Y:S05]  /*0360*/  @P0 BRA `(.L_x_42) ;  /* 0x0000000000240947 */ /* 0x000fea0003800000 */
[----:B------:R-:W0:Y:S01]  /*0370*/  LDCU.64 UR6, c[0x4][URZ] ;  /* 0x01000000ff0677ac */ /* 0x000e220008000a00 */
[----:B------:R-:W-:Y:S01]  /*0380*/  ISETP.NE.AND P0, PT, R10, 0x30, PT ;  /* 0x000000300a00780c */ /* 0x000fe20003f05270 */
[----:B0-----:R-:W-:Y:S02]  /*0390*/  IMAD.U32 R9, RZ, RZ, UR6 ;  /* 0x00000006ff097e24 */ /* 0x001fe4000f8e00ff */
[----:B------:R-:W-:-:S10]  /*03a0*/  IMAD.U32 R11, RZ, RZ, UR7 ;  /* 0x00000007ff0b7e24 */ /* 0x000fd4000f8e00ff */
[----:B------:R-:W-:Y:S05]  /*03b0*/  @!P0 BRA `(.L_x_43) ;  /* 0x00000000008c8947 */ /* 0x000fea0003800000 */
[----:B------:R-:W0:Y:S02]  /*03c0*/  LDCU.64 UR6, c[0x4][0x8] ;  /* 0x01000100ff0677ac */ /* 0x000e240008000a00 */
[----:B0-----:R-:W-:Y:S02]  /*03d0*/  IMAD.U32 R9, RZ, RZ, UR6 ;  /* 0x00000006ff097e24 */ /* 0x001fe4000f8e00ff */
[----:B------:R-:W-:Y:S01]  /*03e0*/  IMAD.U32 R11, RZ, RZ, UR7 ;  /* 0x00000007ff0b7e24 */ /* 0x000fe2000f8e00ff */
[----:B------:R-:W-:Y:S06]  /*03f0*/  BRA `(.L_x_43) ;  /* 0x00000000007c7947 */ /* 0x000fec0003800000 */
.L_x_42:
[----:B------:R-:W-:-:S13]  /*0400*/  ISETP.NE.AND P0, PT, R10, 0x32, PT ;  /* 0x000000320a00780c */ /* 0x000fda0003f05270 */
[----:B------:R-:W-:Y:S05]  /*0410*/  @!P0 BRA `(.L_x_44) ;  /* 0x0000000000188947 */ /* 0x000fea0003800000 */
[----:B------:R-:W-:-:S13]  /*0420*/  ISETP.NE.AND P0, PT, R10, 0x33, PT ;  /* 0x000000330a00780c */ /* 0x000fda0003f05270 */
[----:B------:R-:W0:Y:S08]  /*0430*/  @P0 LDC R9, c[0x4][0x20] ;  /* 0x01000800ff090b82 */ /* 0x000e300000000800 */
[----:B------:R-:W1:Y:S08]  /*0440*/  @P0 LDC R11, c[0x4][0x24] ;  /* 0x01000900ff0b0b82 */ /* 0x000e700000000800 */
[----:B------:R-:W2:Y:S08]  /*0450*/  @!P0 LDC R9, c[0x4][0x18] ;  /* 0x01000600ff098b82 */ /* 0x000eb00000000800 */
[----:B------:R-:W3:Y:S01]  /*0460*/  @!P0 LDC R11, c[0x4][0x1c] ;  /* 0x01000700ff0b8b82 */ /* 0x000ee20000000800 */
[----:B01----:R-:W-:Y:S05]  /*0470*/  BRA `(.L_x_43) ;  /* 0x00000000005c7947 */ /* 0x003fea0003800000 */
.L_x_44:
[----:B------:R-:W0:Y:S02]  /*0480*/  LDCU.64 UR6, c[0x4][0x10] ;  /* 0x01000200ff0677ac */ /* 0x000e240008000a00 */
[----:B0-----:R-:W-:Y:S02]  /*0490*/  IMAD.U32 R9, RZ, RZ, UR6 ;  /* 0x00000006ff097e24 */ /* 0x001fe4000f8e00ff */
[----:B------:R-:W-:Y:S01]  /*04a0*/  IMAD.U32 R11, RZ, RZ, UR7 ;  /* 0x00000007ff0b7e24 */ /* 0x000fe2000f8e00ff */
[----:B------:R-:W-:Y:S06]  /*04b0*/  BRA `(.L_x_43) ;  /* 0x00000000004c7947 */ /* 0x000fec0003800000 */
.L_x_41:
[----:B------:R-:W-:-:S13]  /*04c0*/  ISETP.GT.AND P0, PT, R10, 0x36, PT ;  /* 0x000000360a00780c */ /* 0x000fda0003f04270 */
[----:B------:R-:W-:Y:S05]  /*04d0*/  @P0 BRA `(.L_x_45) ;  /* 0x0000000000180947 */ /* 0x000fea0003800000 */
[----:B------:R-:W-:-:S13]  /*04e0*/  ISETP.NE.AND P0, PT, R10, 0x35, PT ;  /* 0x000000350a00780c */ /* 0x000fda0003f05270 */
[----:B------:R-:W0:Y:S08]  /*04f0*/  @P0 LDC R9, c[0x4][0x30] ;  /* 0x01000c00ff090b82 */ /* 0x000e300000000800 */
[----:B------:R-:W1:Y:S08]  /*0500*/  @P0 LDC R11, c[0x4][0x34] ;  /* 0x01000d00ff0b0b82 */ /* 0x000e700000000800 */
[----:B------:R-:W2:Y:S08]  /*0510*/  @!P0 LDC R9, c[0x4][0x28] ;  /* 0x01000a00ff098b82 */ /* 0x000eb00000000800 */
[----:B------:R-:W3:Y:S01]  /*0520*/  @!P0 LDC R11, c[0x4][0x2c] ;  /* 0x01000b00ff0b8b82 */ /* 0x000ee20000000800 */
[----:B01----:R-:W-:Y:S05]  /*0530*/  BRA `(.L_x_43) ;  /* 0x00000000002c7947 */ /* 0x003fea0003800000 */
.L_x_45:
[----:B------:R-:W-:-:S13]  /*0540*/  ISETP.NE.AND P0, PT, R10, 0x37, PT ;  /* 0x000000370a00780c */ /* 0x000fda0003f05270 */
[----:B------:R-:W-:Y:S05]  /*0550*/  @!P0 BRA `(.L_x_46) ;  /* 0x0000000000188947 */ /* 0x000fea0003800000 */
[----:B------:R-:W-:-:S13]  /*0560*/  ISETP.NE.AND P0, PT, R10, 0x38, PT ;  /* 0x000000380a00780c */ /* 0x000fda0003f05270 */
[----:B------:R-:W0:Y:S08]  /*0570*/  @P0 LDC R9, c[0x4][0x48] ;  /* 0x01001200ff090b82 */ /* 0x000e300000000800 */
[----:B------:R-:W1:Y:S08]  /*0580*/  @P0 LDC R11, c[0x4][0x4c] ;  /* 0x01001300ff0b0b82 */ /* 0x000e700000000800 */
[----:B------:R-:W4:Y:S08]  /*0590*/  @!P0 LDC R9, c[0x4][0x40] ;  /* 0x01001000ff098b82 */ /* 0x000f300000000800 */
[----:B------:R-:W2:Y:S01]  /*05a0*/  @!P0 LDC R11, c[0x4][0x44] ;  /* 0x01001100ff0b8b82 */ /* 0x000ea20000000800 */
[----:B01----:R-:W-:Y:S05]  /*05b0*/  BRA `(.L_x_43) ;  /* 0x00000000000c7947 */ /* 0x003fea0003800000 */
.L_x_46:
[----:B------:R-:W0:Y:S02]  /*05c0*/  LDCU.64 UR6, c[0x4][0x38] ;  /* 0x01000700ff0677ac */ /* 0x000e240008000a00 */
[----:B0-----:R-:W-:Y:S02]  /*05d0*/  IMAD.U32 R9, RZ, RZ, UR6 ;  /* 0x00000006ff097e24 */ /* 0x001fe4000f8e00ff */
[----:B------:R-:W-:-:S07]  /*05e0*/  IMAD.U32 R11, RZ, RZ, UR7 ;  /* 0x00000007ff0b7e24 */ /* 0x000fce000f8e00ff */
.L_x_43:
[----:B------:R-:W-:Y:S05]  /*05f0*/  BSYNC.RECONVERGENT B1 ;  /* 0x0000000000017941 */ /* 0x000fea0003800200 */
.L_x_40:
[----:B--2-4-:R-:W-:-:S04]  /*0600*/  IADD3 R8, P0, PT, R12, R9, RZ ;  /* 0x000000090c087210 */ /* 0x014fc80007f1e0ff */
[----:B---3--:R-:W-:-:S05]  /*0610*/  LEA.HI.X.SX32 R9, R12, R11, 0x1, P0 ;  /* 0x0000000b0c097211 */ /* 0x008fca00000f0eff */
[----:B------:R-:W2:Y:S01]  /*0620*/  LDG.E.U8.CONSTANT R8, desc[UR4][R8.64] ;  /* 0x0000000408087981 */ /* 0x000ea2000c1e9100 */
[----:B------:R-:W-:-:S04]  /*0630*/  IADD3 R7, PT, PT, -R7, 0x7, RZ ;  /* 0x0000000707077810 */ /* 0x000fc80007ffe1ff */
[----:B--2---:R-:W-:-:S04]  /*0640*/  SHF.R.U32.HI R7, RZ, R7, R8 ;  /* 0x00000007ff077219 */ /* 0x004fc80000011608 */
[----:B------:R-:W-:-:S04]  /*0650*/  LOP3.LUT R7, R7, 0x1, RZ, 0xc0, !PT ;  /* 0x0000000107077812 */ /* 0x000fc800078ec0ff */
[----:B------:R-:W-:-:S13]  /*0660*/  ISETP.NE.U32.AND P0, PT, R7, 0x1, PT ;  /* 0x000000010700780c */ /* 0x000fda0003f05070 */
[----:B------:R-:W-:Y:S05]  /*0670*/  @P0 EXIT ;  /* 0x000000000000094d */ /* 0x000fea0003800000 */
[----:B------:R-:W-:Y:S05]  /*0680*/  BRA `(.L_x_47) ;  /* 0x0000000000b47947 */ /* 0x000fea0003800000 */
.L_x_39:
[----:B------:R-:W-:-:S05]  /*0690*/  VIADD R11, R10, 0xffffffbf ;  /* 0xffffffbf0a0b7836 */ /* 0x000fca0000000000 */
[----:B------:R-:W-:-:S04]  /*06a0*/  LOP3.LUT R11, R11, 0xff, RZ, 0xc0, !PT ;  /* 0x000000ff0b0b7812 */ /* 0x000fc800078ec0ff */
[----:B------:R-:W-:-:S13]  /*06b0*/  ISETP.GT.U32.AND P0, PT, R11, 0x19, PT ;  /* 0x000000190b00780c */ /* 0x000fda0003f04070 */
[----:B------:R-:W-:Y:S05]  /*06c0*/  @P0 BRA `(.L_x_48) ;  /* 0x0000000000180947 */ /* 0x000fea0003800000 */
[----:B------:R-:W-:Y:S02]  /*06d0*/  VIADD R12, R12, 0xfffffffb ;  /* 0xfffffffb0c0c7836 */ /* 0x000fe40000000000 */
[----:B------:R-:W-:-:S03]  /*06e0*/  VIADD R7, R7, 0xfffffffa ;  /* 0xfffffffa07077836 */ /* 0x000fc60000000000 */
[----:B------:R-:W-:-:S04]  /*06f0*/  ISETP.GE.U32.AND P0, PT, R12, -0x4, PT ;  /* 0xfffffffc0c00780c */ /* 0x000fc80003f06070 */
[----:B------:R-:W-:-:S13]  /*0700*/  ISETP.LT.U32.OR P0, PT, R7, -0x5, !P0 ;  /* 0xfffffffb0700780c */ /* 0x000fda0004701470 */
[----:B------:R-:W-:Y:S05]  /*0710*/  @P0 EXIT ;  /* 0x000000000000094d */ /* 0x000fea0003800000 */
[----:B------:R-:W-:Y:S05]  /*0720*/  BRA `(.L_x_47) ;  /* 0x00000000008c7947 */ /* 0x000fea0003800000 */
.L_x_48:
        /* <DEDUP_REMOVED lines=10> */
.L_x_49:
[----:B------:R-:W-:-:S05]  /*07d0*/  VIADD R11, R10, 0xffffffd8 ;  /* 0xffffffd80a0b7836 */ /* 0x000fca0000000000 */
[----:B------:R-:W-:-:S04]  /*07e0*/  LOP3.LUT R11, R11, 0xffff, RZ, 0xc0, !PT ;  /* 0x0000ffff0b0b7812 */ /* 0x000fc800078ec0ff */
[----:B------:R-:W-:-:S13]  /*07f0*/  ISETP.GT.U32.AND P0, PT, R11, 0x35, PT ;  /* 0x000000350b00780c */ /* 0x000fda0003f04070 */
[----:B------:R-:W-:Y:S05]  /*0800*/  @P0 BRA `(.L_x_50) ;  /* 0x0000000000200947 */ /* 0x000fea0003800000 */
[----:B------:R-:W-:-:S05]  /*0810*/  IMAD.MOV.U32 R12, RZ, RZ, 0x1 ;  /* 0x00000001ff0c7424 */ /* 0x000fca00078e00ff */
[----:B------:R-:W-:-:S04]  /*0820*/  SHF.L.U32 R13, R12, R11, RZ ;  /* 0x0000000b0c0d7219 */ /* 0x000fc800000006ff */
[----:B------:R-:W-:-:S13]  /*0830*/  LOP3.LUT P0, RZ, R13, 0x2400a8, RZ, 0xc0, !PT ;  /* 0x002400a80dff7812 */ /* 0x000fda000780c0ff */
[----:B------:R-:W-:Y:S05]  /*0840*/  @P0 BRA `(.L_x_51) ;  /* 0x0000000000180947 */ /* 0x000fea0003800000 */
[----:B------:R-:W-:Y:S02]  /*0850*/  SHF.L.U64.HI R11, R12, R11, RZ ;  /* 0x0000000b0c0b7219 */ /* 0x000fe400000102ff */
[----:B------:R-:W-:-:S04]  /*0860*/  LOP3.LUT P0, RZ, R13, 0x3, RZ, 0xc0, !PT ;  /* 0x000000030dff7812 */ /* 0x000fc8000780c0ff */
[----:B------:R-:W-:-:S13]  /*0870*/  LOP3.LUT P0, RZ, R11, 0x280000, RZ, 0xc0, P0 ;  /* 0x002800000bff7812 */ /* 0x000fda000000c0ff */
[----:B------:R-:W-:Y:S05]  /*0880*/  @P0 BRA `(.L_x_52) ;  /* 0x0000000000200947 */ /* 0x000fea0003800000 */
.L_x_50:
[----:B------:R-:W-:-:S13]  /*0890*/  ISETP.NE.AND P0, PT, R10, 0x7c, PT ;  /* 0x0000007c0a00780c */ /* 0x000fda0003f05270 */
[----:B------:R-:W-:Y:S05]  /*08a0*/  @P0 EXIT ;  /* 0x000000000000094d */ /* 0x000fea0003800000 */
.L_x_51:
[----:B------:R-:W-:Y:S02]  /*08b0*/  LOP3.LUT R9, R9, 0xff, RZ, 0xc0, !PT ;  /* 0x000000ff09097812 */ /* 0x000fe400078ec0ff */
[----:B------:R-:W-:Y:S02]  /*08c0*/  LOP3.LUT R6, R6, 0xfffffff8, RZ, 0xc0, !PT ;  /* 0xfffffff806067812 */ /* 0x000fe400078ec0ff */
[----:B------:R-:W-:Y:S02]  /*08d0*/  ISETP.NE.AND P0, PT, R9, 0x3, PT ;  /* 0x000000030900780c */ /* 0x000fe40003f05270 */
[----:B------:R-:W-:-:S13]  /*08e0*/  ISETP.NE.AND P1, PT, R6, 0x18, PT ;  /* 0x000000180600780c */ /* 0x000fda0003f25270 */
[----:B------:R-:W-:Y:S05]  /*08f0*/  @P0 EXIT P1 ;  /* 0x000000000000094d */ /* 0x000fea0000800000 */
[----:B------:R-:W-:Y:S05]  /*0900*/  BRA `(.L_x_47) ;  /* 0x0000000000147947 */ /* 0x000fea0003800000 */
.L_x_52:
[----:B------:R-:W-:Y:S01]  /*0910*/  VIADD R7, R7, 0xfffffffd ;  /* 0xfffffffd07077836 */ /* 0x000fe20000000000 */
[----:B------:R-:W-:-:S04]  /*0920*/  LOP3.LUT R8, R8, 0xffff, RZ, 0xc0, !PT ;  /* 0x0000ffff08087812 */ /* 0x000fc800078ec0ff */
[----:B------:R-:W-:-:S04]  /*0930*/  ISETP.GE.U32.AND P0, PT, R7, 0x2, PT ;  /* 0x000000020700780c */ /* 0x000fc80003f06070 */
[----:B------:R-:W-:-:S13]  /*0940*/  ISETP.GT.U32.OR P0, PT, R8, 0x5, !P0 ;  /* 0x000000050800780c */ /* 0x000fda0004704470 */
[----:B------:R-:W-:Y:S05]  /*0950*/  @P0 EXIT ;  /* 0x000000000000094d */ /* 0x000fea0003800000 */
.L_x_47:
[----:B------:R-:W-:Y:S05]  /*0960*/  BSYNC.RECONVERGENT B0 ;  /* 0x0000000000007941 */ /* 0x000fea0003800200 */
.L_x_38:
[----:B------:R-:W0:Y:S01]  /*0970*/  LDCU.64 UR6, c[0x0][0x380] ;  /* 0x00007000ff0677ac */ /* 0x000e220008000a00 */
[----:B------:R-:W-:Y:S02]  /*0980*/  IMAD R0, R0, 0x320, R3 ;  /* 0x0000032000007824 */ /* 0x000fe400078e0203 */
[----:B------:R-:W-:-:S03]  /*0990*/  IMAD.MOV.U32 R3, RZ, RZ, 0xff ;  /* 0x000000ffff037424 */ /* 0x000fc600078e00ff */
[----:B0-----:R-:W-:-:S05]  /*09a0*/  LEA R6, P0, R0, UR6, 0x2 ;  /* 0x0000000600067c11 */ /* 0x001fca000f8010ff */
[----:B------:R-:W-:-:S05]  /*09b0*/  IMAD.X R7, RZ, RZ, UR7, P0 ;  /* 0x00000007ff077e24 */ /* 0x000fca00080e06ff */
[----:B------:R-:W-:Y:S04]  /*09c0*/  STG.E.U8 desc[UR4][R6.64], R4 ;  /* 0x0000000406007986 */ /* 0x000fe8000c101104 */
[----:B------:R-:W-:Y:S04]  /*09d0*/  STG.E.U8 desc[UR4][R6.64+0x1], R2 ;  /* 0x0000010206007986 */ /* 0x000fe8000c101104 */
[----:B------:R-:W-:Y:S04]  /*09e0*/  STG.E.U8 desc[UR4][R6.64+0x2], R5 ;  /* 0x0000020506007986 */ /* 0x000fe8000c101104 */
[----:B------:R-:W-:Y:S01]  /*09f0*/  STG.E.U8 desc[UR4][R6.64+0x3], R3 ;  /* 0x0000030306007986 */ /* 0x000fe2000c101104 */
[----:B------:R-:W-:Y:S05]  /*0a00*/  EXIT ;  /* 0x000000000000794d */ /* 0x000fea0003800000 */
.L_x_53:
        /* <DEDUP_REMOVED lines=15> */
.L_x_94:


//--------------------- .text._Z12renderKernelPKhPhfff --------------------------
	.section	.text._Z12renderKernelPKhPhfff,"ax",@progbits
	.align	128
        .global         _Z12renderKernelPKhPhfff
        .type           _Z12renderKernelPKhPhfff,@function
        .size           _Z12renderKernelPKhPhfff,(.L_x_88 - _Z12renderKernelPKhPhfff)
        .other          _Z12renderKernelPKhPhfff,@"STO_CUDA_ENTRY STV_DEFAULT"
_Z12renderKernelPKhPhfff:
.text._Z12renderKernelPKhPhfff:
[----:B------:R-:W0:Y:S01]  /*0000*/  LDC R1, c[0x0][0x37c] ;  /* 0x0000df00ff017b82 */ /* 0x000e220000000800 */
[----:B------:R-:W1:Y:S07]  /*0010*/  S2R R0, SR_TID.Y ;  /* 0x0000000000007919 */ /* 0x000e6e0000002200 */
[----:B------:R-:W2:Y:S01]  /*0020*/  LDC R10, c[0x0][0x360] ;  /* 0x0000d800ff0a7b82 */ /* 0x000ea20000000800 */
[----:B0-----:R-:W-:Y:S01]  /*0030*/  VIADD R1, R1, 0xffffffe0 ;  /* 0xffffffe001017836 */ /* 0x001fe20000000000 */
[----:B------:R-:W2:Y:S06]  /*0040*/  S2R R3, SR_TID.X ;  /* 0x0000000000037919 */ /* 0x000eac0000002100 */
[----:B------:R-:W1:Y:S08]  /*0050*/  S2UR UR5, SR_CTAID.Y ;  /* 0x00000000000579c3 */ /* 0x000e700000002600 */
[----:B------:R-:W1:Y:S08]  /*0060*/  LDC R5, c[0x0][0x364] ;  /* 0x0000d900ff057b82 */ /* 0x000e700000000800 */
[----:B------:R-:W2:Y:S01]  /*0070*/  S2UR UR4, SR_CTAID.X ;  /* 0x00000000000479c3 */ /* 0x000ea20000002500 */
[----:B-1----:R-:W-:-:S05]  /*0080*/  IMAD R5, R5, UR5, R0 ;  /* 0x0000000505057c24 */ /* 0x002fca000f8e0200 */
[----:B------:R-:W-:Y:S01]  /*0090*/  ISETP.GT.U32.AND P0, PT, R5, 0x257, PT ;  /* 0x000002570500780c */ /* 0x000fe20003f04070 */
[----:B--2---:R-:W-:-:S05]  /*00a0*/  IMAD R10, R10, UR4, R3 ;  /* 0x000000040a0a7c24 */ /* 0x004fca000f8e0203 */
[----:B------:R-:W-:-:S13]  /*00b0*/  ISETP.GT.OR P0, PT, R10, 0x31f, P0 ;  /* 0x0000031f0a00780c */ /* 0x000fda0000704670 */
[----:B------:R-:W-:Y:S05]  /*00c0*/  @P0 EXIT ;  /* 0x000000000000094d */ /* 0x000fea0003800000 */
[----:B------:R-:W0:Y:S01]  /*00d0*/  LDC R7, c[0x0][0x390] ;  /* 0x0000e400ff077b82 */ /* 0x000e220000000800 */
[----:B------:R-:W-:Y:S01]  /*00e0*/  I2FP.F32.S32 R2, R10 ;  /* 0x0000000a00027245 */ /* 0x000fe20000201400 */
[----:B------:R-:W-:Y:S06]  /*00f0*/  BSSY.RECONVERGENT B0, `(.L_x_54) ;  /* 0x000000d000007945 */ /* 0x000fec0003800200 */
[----:B------:R-:W1:Y:S01]  /*0100*/  LDC R0, c[0x0][0x390] ;  /* 0x0000e400ff007b82 */ /* 0x000e620000000800 */
[----:B0-----:R-:W0:Y:S08]  /*0110*/  MUFU.RCP R3, R7 ;  /* 0x0000000700037308 */ /* 0x001e300000001000 */
[----:B------:R-:W2:Y:S01]  /*0120*/  FCHK P0, R2, R7 ;  /* 0x0000000702007302 */ /* 0x000ea20000000000 */
[----:B0-----:R-:W-:-:S04]  /*0130*/  FFMA R4, R3, -R7, 1 ;  /* 0x3f80000003047423 */ /* 0x001fc80000000807 */
[----:B------:R-:W-:-:S04]  /*0140*/  FFMA R3, R3, R4, R3 ;  /* 0x0000000403037223 */ /* 0x000fc80000000003 */
[----:B------:R-:W-:-:S04]  /*0150*/  FFMA R4, R2, R3, RZ ;  /* 0x0000000302047223 */ /* 0x000fc800000000ff */
[----:B------:R-:W-:-:S04]  /*0160*/  FFMA R6, R4, -R7, R2 ;  /* 0x8000000704067223 */ /* 0x000fc80000000002 */
[----:B------:R-:W-:Y:S01]  /*0170*/  FFMA R4, R3, R6, R4 ;  /* 0x0000000603047223 */ /* 0x000fe20000000004 */
[----:B-12---:R-:W-:Y:S06]  /*0180*/  @!P0 BRA `(.L_x_55) ;  /* 0x00000000000c8947 */ /* 0x006fec0003800000 */
[----:B------:R-:W-:-:S07]  /*0190*/  MOV R4, 0x1b0 ;  /* 0x000001b000047802 */ /* 0x000fce0000000f00 */
[----:B------:R-:W-:Y:S05]  /*01a0*/  CALL.REL.NOINC `($__internal_3_$__cuda_sm3x_div_rn_noftz_f32_slowpath) ;  /* 0x0000000800987944 */ /* 0x000fea0003c00000 */
[----:B------:R-:W-:-:S07]  /*01b0*/  IMAD.MOV.U32 R4, RZ, RZ, R2 ;  /* 0x000000ffff047224 */ /* 0x000fce00078e0002 */
.L_x_55:
[----:B------:R-:W-:Y:S05]  /*01c0*/  BSYNC.RECONVERGENT B0 ;  /* 0x0000000000007941 */ /* 0x000fea0003800200 */
.L_x_54:
[----:B------:R-:W0:Y:S01]  /*01d0*/  LDC.64 R12, c[0x0][0x390] ;  /* 0x0000e400ff0c7b82 */ /* 0x000e220000000a00 */
[----:B------:R-:W-:Y:S01]  /*01e0*/  I2FP.F32.U32 R7, R5 ;  /* 0x0000000500077245 */ /* 0x000fe20000201000 */
[----:B------:R-:W-:Y:S01]  /*01f0*/  BSSY.RECONVERGENT B0, `(.L_x_56) ;  /* 0x000000d000007945 */ /* 0x000fe20003800200 */
[----:B0-----:R-:W0:Y:S08]  /*0200*/  MUFU.RCP R3, R12 ;  /* 0x0000000c00037308 */ /* 0x001e300000001000 */
[----:B------:R-:W1:Y:S01]  /*0210*/  FCHK P0, R7, R12 ;  /* 0x0000000c07007302 */ /* 0x000e620000000000 */
[----:B0-----:R-:W-:-:S04]  /*0220*/  FFMA R2, R3, -R12, 1 ;  /* 0x3f80000003027423 */ /* 0x001fc8000000080c */
[----:B------:R-:W-:Y:S01]  /*0230*/  FFMA R2, R3, R2, R3 ;  /* 0x0000000203027223 */ /* 0x000fe20000000003 */
[----:B------:R-:W-:-:S03]  /*0240*/  FADD R3, R4, R13 ;  /* 0x0000000d04037221 */ /* 0x000fc60000000000 */
[----:B------:R-:W-:-:S04]  /*0250*/  FFMA R6, R2, R7, RZ ;  /* 0x0000000702067223 */ /* 0x000fc800000000ff */
[----:B------:R-:W-:-:S04]  /*0260*/  FFMA R9, R6, -R12, R7 ;  /* 0x8000000c06097223 */ /* 0x000fc80000000007 */
[----:B------:R-:W-:Y:S01]  /*0270*/  FFMA R2, R2, R9, R6 ;  /* 0x0000000902027223 */ /* 0x000fe20000000006 */
[----:B-1----:R-:W-:Y:S06]  /*0280*/  @!P0 BRA `(.L_x_57) ;  /* 0x00000000000c8947 */ /* 0x002fec0003800000 */
[----:B------:R-:W-:Y:S01]  /*0290*/  IMAD.MOV.U32 R2, RZ, RZ, R7 ;  /* 0x000000ffff027224 */ /* 0x000fe200078e0007 */
[----:B------:R-:W-:-:S07]  /*02a0*/  MOV R4, 0x2c0 ;  /* 0x000002c000047802 */ /* 0x000fce0000000f00 */
[----:B------:R-:W-:Y:S05]  /*02b0*/  CALL.REL.NOINC `($__internal_3_$__cuda_sm3x_div_rn_noftz_f32_slowpath) ;  /* 0x0000000800547944 */ /* 0x000fea0003c00000 */
.L_x_57:
[----:B------:R-:W-:Y:S05]  /*02c0*/  BSYNC.RECONVERGENT B0 ;  /* 0x0000000000007941 */ /* 0x000fea0003800200 */
.L_x_56:
[----:B------:R-:W0:Y:S01]  /*02d0*/  LDCU UR4, c[0x0][0x398] ;  /* 0x00007300ff0477ac */ /* 0x000e220008000800 */
[----:B------:R-:W-:Y:S01]  /*02e0*/  F2I.FLOOR.NTZ R11, R3 ;  /* 0x00000003000b7305 */ /* 0x000fe20000207100 */
[----:B------:R-:W-:Y:S01]  /*02f0*/  BSSY.RECONVERGENT B0, `(.L_x_58) ;  /* 0x0000085000007945 */ /* 0x000fe20003800200 */
[----:B------:R-:W-:Y:S01]  /*0300*/  IMAD.MOV.U32 R4, RZ, RZ, 0xf ;  /* 0x0000000fff047424 */ /* 0x000fe200078e00ff */
[----:B------:R-:W1:Y:S01]  /*0310*/  LDCU.64 UR6, c[0x0][0x358] ;  /* 0x00006b00ff0677ac */ /* 0x000e620008000a00 */
[----:B------:R-:W-:Y:S02]  /*0320*/  IMAD.MOV.U32 R8, RZ, RZ, 0xa ;  /* 0x0000000aff087424 */ /* 0x000fe400078e00ff */
[----:B0-----:R-:W-:Y:S01]  /*0330*/  FADD R9, R2, UR4 ;  /* 0x0000000402097e21 */ /* 0x001fe20008000000 */
[----:B------:R-:W-:-:S03]  /*0340*/  IMAD.MOV.U32 R2, RZ, RZ, 0x19 ;  /* 0x00000019ff027424 */ /* 0x000fc600078e00ff */
[----:B------:R-:W0:Y:S02]  /*0350*/  F2I.FLOOR.NTZ R12, R9 ;  /* 0x00000009000c7305 */ /* 0x000e240000207100 */
[----:B0-----:R-:W-:-:S04]  /*0360*/  VIMNMX.U32 R0, PT, PT, R11, R12, !PT ;  /* 0x0000000c0b007248 */ /* 0x001fc80007fe0000 */
[----:B------:R-:W-:Y:S02]  /*0370*/  ISETP.GT.U32.AND P0, PT, R0, 0x3ff, PT ;  /* 0x000003ff0000780c */ /* 0x000fe40003f04070 */
[----:B------:R-:W-:-:S11]  /*0380*/  PRMT R0, R2, 0x7610, R0 ;  /* 0x0000761002007816 */ /* 0x000fd60000000000 */
[----:B-1----:R-:W-:Y:S05]  /*0390*/  @P0 BRA `(.L_x_59) ;  /* 0x0000000400e80947 */ /* 0x002fea0003800000 */
[----:B------:R-:W0:Y:S01]  /*03a0*/  LDCU.64 UR4, c[0x0][0x380] ;  /* 0x00007000ff0477ac */ /* 0x000e220008000a00 */
[----:B------:R-:W-:-:S05]  /*03b0*/  IMAD R6, R12, 0x400, R11 ;  /* 0x000004000c067824 */ /* 0x000fca00078e020b */
[----:B0-----:R-:W-:-:S05]  /*03c0*/  IADD3 R6, P0, PT, R6, UR4, RZ ;  /* 0x0000000406067c10 */ /* 0x001fca000ff1e0ff */
[----:B------:R-:W-:-:S05]  /*03d0*/  IMAD.X R7, RZ, RZ, UR5, P0 ;  /* 0x00000005ff077e24 */ /* 0x000fca00080e06ff */
[----:B------:R-:W2:Y:S01]  /*03e0*/  LDG.E.U8.CONSTANT R6, desc[UR6][R6.64] ;  /* 0x0000000606067981 */ /* 0x000ea2000c1e9100 */
[----:B------:R-:W-:Y:S01]  /*03f0*/  IMAD.MOV.U32 R2, RZ, RZ, 0x19 ;  /* 0x00000019ff027424 */ /* 0x000fe200078e00ff */
[----:B--2---:R-:W-:-:S13]  /*0400*/  ISETP.NE.AND P0, PT, R6, RZ, PT ;  /* 0x000000ff0600720c */ /* 0x004fda0003f05270 */
[----:B------:R-:W-:Y:S05]  /*0410*/  @!P0 BRA `(.L_x_60) ;  /* 0x0000000400888947 */ /* 0x000fea0003800000 */
[----:B------:R-:W-:Y:S01]  /*0420*/  I2FP.F32.U32 R0, R12 ;  /* 0x0000000c00007245 */ /* 0x000fe20000201000 */
[----:B------:R-:W-:Y:S01]  /*0430*/  BSSY.RECONVERGENT B1, `(.L_x_61) ;  /* 0x0000043000017945 */ /* 0x000fe20003800200 */
[----:B------:R-:W-:-:S03]  /*0440*/  I2FP.F32.U32 R7, R11 ;  /* 0x0000000b00077245 */ /* 0x000fc60000201000 */
[----:B------:R-:W-:-:S04]  /*0450*/  FMUL R0, R0, 0.10000000149011611938 ;  /* 0x3dcccccd00007820 */ /* 0x000fc80000400000 */
[----:B------:R-:W-:-:S04]  /*0460*/  FFMA R7, R7, 0.10000000149011611938, R0 ;  /* 0x3dcccccd07077823 */ /* 0x000fc80000000000 */
[C---:B------:R-:W-:Y:S01]  /*0470*/  FMUL R0, R7.reuse, 0.63661974668502807617 ;  /* 0x3f22f98307007820 */ /* 0x040fe20000400000 */
[----:B------:R-:W-:-:S05]  /*0480*/  FSETP.GE.AND P0, PT, |R7|, 105615, PT ;  /* 0x47ce47800700780b */ /* 0x000fca0003f06200 */
[----:B------:R-:W0:Y:S02]  /*0490*/  F2I.NTZ R0, R0 ;  /* 0x0000000000007305 */ /* 0x000e240000203100 */
[----:B0-----:R-:W-:-:S05]  /*04a0*/  I2FP.F32.S32 R2, R0 ;  /* 0x0000000000027245 */ /* 0x001fca0000201400 */
[----:B------:R-:W-:-:S04]  /*04b0*/  FFMA R3, R2, -1.5707962512969970703, R7 ;  /* 0xbfc90fda02037823 */ /* 0x000fc80000000007 */
[----:B------:R-:W-:-:S04]  /*04c0*/  FFMA R3, R2, -7.5497894158615963534e-08, R3 ;  /* 0xb3a2216802037823 */ /* 0x000fc80000000003 */
[----:B------:R-:W-:Y:S01]  /*04d0*/  FFMA R2, R2, -5.3903029534742383927e-15, R3 ;  /* 0xa7c234c502027823 */ /* 0x000fe20000000003 */
[----:B------:R-:W-:Y:S06]  /*04e0*/  @!P0 BRA `(.L_x_62) ;  /* 0x0000000000dc8947 */ /* 0x000fec0003800000 */
[----:B------:R-:W-:-:S13]  /*04f0*/  FSETP.NEU.AND P0, PT, |R7|, +INF , PT ;  /* 0x7f8000000700780b */ /* 0x000fda0003f0d200 */
[----:B------:R-:W-:Y:S01]  /*0500*/  @!P0 FMUL R2, RZ, R7 ;  /* 0x00000007ff028220 */ /* 0x000fe20000400000 */
[----:B------:R-:W-:Y:S01]  /*0510*/  @!P0 IMAD.MOV.U32 R0, RZ, RZ, RZ ;  /* 0x000000ffff008224 */ /* 0x000fe200078e00ff */
[----:B------:R-:W-:Y:S06]  /*0520*/  @!P0 BRA `(.L_x_62) ;  /* 0x0000000000cc8947 */ /* 0x000fec0003800000 */
[----:B------:R-:W-:Y:S01]  /*0530*/  IMAD.SHL.U32 R2, R7, 0x100, RZ ;  /* 0x0000010007027824 */ /* 0x000fe200078e00ff */
[----:B------:R-:W0:Y:S01]  /*0540*/  LDCU.64 UR8, c[0x4][0x50] ;  /* 0x01000a00ff0877ac */ /* 0x000e220008000a00 */
[----:B------:R-:W-:Y:S02]  /*0550*/  IMAD.MOV.U32 R6, RZ, RZ, RZ ;  /* 0x000000ffff067224 */ /* 0x000fe400078e00ff */
[----:B------:R-:W-:Y:S01]  /*0560*/  IMAD.MOV.U32 R0, RZ, RZ, R1 ;  /* 0x000000ffff007224 */ /* 0x000fe200078e0001 */
[----:B------:R-:W-:Y:S01]  /*0570*/  LOP3.LUT R13, R2, 0x80000000, RZ, 0xfc, !PT ;  /* 0x80000000020d7812 */ /* 0x000fe200078efcff */
[----:B------:R-:W-:Y:S01]  /*0580*/  UMOV UR5, URZ ;  /* 0x000000ff00057c82 */ /* 0x000fe20008000000 */
[----:B------:R-:W-:-:S05]  /*0590*/  UMOV UR4, URZ ;  /* 0x000000ff00047c82 */ /* 0x000fca0008000000 */
.L_x_63:
[----:B0-----:R-:W-:Y:S02]  /*05a0*/  IMAD.U32 R8, RZ, RZ, UR8 ;  /* 0x00000008ff087e24 */ /* 0x001fe4000f8e00ff */
[----:B------:R-:W-:-:S05]  /*05b0*/  IMAD.U32 R9, RZ, RZ, UR9 ;  /* 0x00000009ff097e24 */ /* 0x000fca000f8e00ff */
[----:B------:R-:W2:Y:S01]  /*05c0*/  LDG.E.CONSTANT R2, desc[UR6][R8.64] ;  /* 0x0000000608027981 */ /* 0x000ea2000c1e9900 */
[----:B------:R-:W-:Y:S02]  /*05d0*/  UIADD3 UR8, UP0, UPT, UR8, 0x4, URZ ;  /* 0x0000000408087890 */ /* 0x000fe4000ff1e0ff */
[----:B------:R-:W-:Y:S02]  /*05e0*/  UIADD3 UR4, UPT, UPT, UR4, 0x1, URZ ;  /* 0x0000000104047890 */ /* 0x000fe4000fffe0ff */
[----:B------:R-:W-:Y:S02]  /*05f0*/  UIADD3.X UR9, UPT, UPT, URZ, UR9, URZ, UP0, !UPT ;  /* 0x00000009ff097290 */ /* 0x000fe400087fe4ff */
[----:B------:R-:W-:Y:S01]  /*0600*/  UISETP.NE.AND UP0, UPT, UR4, 0x6, UPT ;  /* 0x000000060400788c */ /* 0x000fe2000bf05270 */
[----:B--2---:R-:W-:-:S03]  /*0610*/  IMAD.WIDE.U32 R2, R2, R13, RZ ;  /* 0x0000000d02027225 */ /* 0x004fc600078e00ff */
[----:B------:R-:W-:-:S04]  /*0620*/  IADD3 R11, P0, PT, R2, R6, RZ ;  /* 0x00000006020b7210 */ /* 0x000fc80007f1e0ff */
[----:B------:R-:W-:Y:S01]  /*0630*/  IADD3.X R6, PT, PT, R3, UR5, RZ, P0, !PT ;  /* 0x0000000503067c10 */ /* 0x000fe200087fe4ff */
[----:B------:R0:W-:Y:S02]  /*0640*/  STL [R0], R11 ;  /* 0x0000000b00007387 */ /* 0x0001e40000100800 */
[----:B0-----:R-:W-:Y:S01]  /*0650*/  VIADD R0, R0, 0x4 ;  /* 0x0000000400007836 */ /* 0x001fe20000000000 */
[----:B------:R-:W-:Y:S06]  /*0660*/  BRA.U UP0, `(.L_x_63) ;  /* 0xfffffffd00cc7547 */ /* 0x000fec000b83ffff */
[----:B------:R-:W-:Y:S01]  /*0670*/  SHF.R.U32.HI R4, RZ, 0x17, R7 ;  /* 0x00000017ff047819 */ /* 0x000fe20000011607 */
[----:B------:R0:W-:Y:S03]  /*0680*/  STL [R1+0x18], R6 ;  /* 0x0000180601007387 */ /* 0x0001e60000100800 */
[C---:B------:R-:W-:Y:S02]  /*0690*/  LOP3.LUT R0, R4.reuse, 0xe0, RZ, 0xc0, !PT ;  /* 0x000000e004007812 */ /* 0x040fe400078ec0ff */
[----:B------:R-:W-:-:S03]  /*06a0*/  LOP3.LUT P0, RZ, R4, 0x1f, RZ, 0xc0, !PT ;  /* 0x0000001f04ff7812 */ /* 0x000fc6000780c0ff */
[----:B------:R-:W-:-:S05]  /*06b0*/  VIADD R0, R0, 0xffffff80 ;  /* 0xffffff8000007836 */ /* 0x000fca0000000000 */
[----:B------:R-:W-:-:S05]  /*06c0*/  SHF.R.U32.HI R0, RZ, 0x5, R0 ;  /* 0x00000005ff007819 */ /* 0x000fca0000011600 */
[----:B------:R-:W-:-:S05]  /*06d0*/  IMAD R11, R0, -0x4, R1 ;  /* 0xfffffffc000b7824 */ /* 0x000fca00078e0201 */
[----:B------:R-:W2:Y:S04]  /*06e0*/  LDL R0, [R11+0x18] ;  /* 0x000018000b007983 */ /* 0x000ea80000100800 */
[----:B------:R-:W2:Y:S04]  /*06f0*/  LDL R3, [R11+0x14] ;  /* 0x000014000b037983 */ /* 0x000ea80000100800 */
[----:B------:R-:W3:Y:S01]  /*0700*/  @P0 LDL R2, [R11+0x10] ;  /* 0x000010000b020983 */ /* 0x000ee20000100800 */
[----:B------:R-:W-:Y:S01]  /*0710*/  LOP3.LUT R4, R4, 0x1f, RZ, 0xc0, !PT ;  /* 0x0000001f04047812 */ /* 0x000fe200078ec0ff */
[----:B------:R-:W-:Y:S01]  /*0720*/  UMOV UR4, 0x54442d19 ;  /* 0x54442d1900047882 */ /* 0x000fe20000000000 */
[----:B------:R-:W-:-:S02]  /*0730*/  UMOV UR5, 0x3bf921fb ;  /* 0x3bf921fb00057882 */ /* 0x000fc40000000000 */
[-C--:B--2---:R-:W-:Y:S02]  /*0740*/  @P0 SHF.L.W.U32.HI R0, R3, R4.reuse, R0 ;  /* 0x0000000403000219 */ /* 0x084fe40000010e00 */
[----:B---3--:R-:W-:Y:S02]  /*0750*/  @P0 SHF.L.W.U32.HI R3, R2, R4, R3 ;  /* 0x0000000402030219 */ /* 0x008fe40000010e03 */
[----:B------:R-:W-:Y:S02]  /*0760*/  ISETP.GE.AND P0, PT, R7, RZ, PT ;  /* 0x000000ff0700720c */ /* 0x000fe40003f06270 */
[C---:B------:R-:W-:Y:S01]  /*0770*/  SHF.L.W.U32.HI R2, R3.reuse, 0x2, R0 ;  /* 0x0000000203027819 */ /* 0x040fe20000010e00 */
[----:B------:R-:W-:-:S03]  /*0780*/  IMAD.SHL.U32 R3, R3, 0x4, RZ ;  /* 0x0000000403037824 */ /* 0x000fc600078e00ff */
[----:B------:R-:W-:Y:S02]  /*0790*/  SHF.R.S32.HI R4, RZ, 0x1f, R2 ;  /* 0x0000001fff047819 */ /* 0x000fe40000011402 */
[----:B------:R-:W-:Y:S02]  /*07a0*/  LOP3.LUT R7, R2, R7, RZ, 0x3c, !PT ;  /* 0x0000000702077212 */ /* 0x000fe400078e3cff */
[C---:B------:R-:W-:Y:S02]  /*07b0*/  LOP3.LUT R8, R4.reuse, R3, RZ, 0x3c, !PT ;  /* 0x0000000304087212 */ /* 0x040fe400078e3cff */
[----:B------:R-:W-:Y:S02]  /*07c0*/  LOP3.LUT R9, R4, R2, RZ, 0x3c, !PT ;  /* 0x0000000204097212 */ /* 0x000fe400078e3cff */
[----:B------:R-:W-:Y:S02]  /*07d0*/  SHF.R.U32.HI R3, RZ, 0x1e, R0 ;  /* 0x0000001eff037819 */ /* 0x000fe40000011600 */
[----:B------:R-:W-:-:S02]  /*07e0*/  ISETP.GE.AND P1, PT, R7, RZ, PT ;  /* 0x000000ff0700720c */ /* 0x000fc40003f26270 */
[----:B------:R-:W1:Y:S01]  /*07f0*/  I2F.F64.S64 R8, R8 ;  /* 0x0000000800087312 */ /* 0x000e620000301c00 */
[----:B------:R-:W-:-:S05]  /*0800*/  LEA.HI R0, R2, R3, RZ, 0x1 ;  /* 0x0000000302007211 */ /* 0x000fca00078f08ff */
[----:B------:R-:W-:-:S04]  /*0810*/  IMAD.MOV R2, RZ, RZ, -R0 ;  /* 0x000000ffff027224 */ /* 0x000fc800078e0a00 */
[----:B------:R-:W-:Y:S01]  /*0820*/  @!P0 IMAD.MOV.U32 R0, RZ, RZ, R2 ;  /* 0x000000ffff008224 */ /* 0x000fe200078e0002 */
[----:B-1----:R-:W-:-:S10]  /*0830*/  DMUL R12, R8, UR4 ;  /* 0x00000004080c7c28 */ /* 0x002fd40008000000 */
[----:B------:R-:W1:Y:S02]  /*0840*/  F2F.F32.F64 R12, R12 ;  /* 0x0000000c000c7310 */ /* 0x000e640000301000 */
[----:B01----:R-:W-:-:S07]  /*0850*/  FSEL R2, -R12, R12, !P1 ;  /* 0x0000000c0c027208 */ /* 0x003fce0004800100 */
.L_x_62:
[----:B------:R-:W-:Y:S05]  /*0860*/  BSYNC.RECONVERGENT B1 ;  /* 0x0000000000017941 */ /* 0x000fea0003800200 */
.L_x_61:
[----:B------:R-:W-:Y:S01]  /*0870*/  LOP3.LUT R6, R0, 0x1, RZ, 0xc0, !PT ;  /* 0x0000000100067812 */ /* 0x000fe200078ec0ff */
[----:B------:R-:W-:Y:S02]  /*0880*/  IMAD.MOV.U32 R4, RZ, RZ, 0x37cbac00 ;  /* 0x37cbac00ff047424 */ /* 0x000fe400078e00ff */
[----:B------:R-:W-:Y:S01]  /*0890*/  FMUL R3, R2, R2 ;  /* 0x0000000202037220 */ /* 0x000fe20000400000 */
[----:B------:R-:W-:Y:S01]  /*08a0*/  IMAD.MOV.U32 R9, RZ, RZ, 0x3effffff ;  /* 0x3effffffff097424 */ /* 0x000fe200078e00ff */
[----:B------:R-:W-:Y:S01]  /*08b0*/  ISETP.NE.U32.AND P0, PT, R6, 0x1, PT ;  /* 0x000000010600780c */ /* 0x000fe20003f05070 */
[----:B------:R-:W-:Y:S02]  /*08c0*/  IMAD.MOV.U32 R6, RZ, RZ, 0x3d2aaabb ;  /* 0x3d2aaabbff067424 */ /* 0x000fe400078e00ff */
[----:B------:R-:W-:Y:S01]  /*08d0*/  FFMA R4, R3, R4, -0.0013887860113754868507 ;  /* 0xbab607ed03047423 */ /* 0x000fe20000000004 */
[----:B------:R-:W-:Y:S02]  /*08e0*/  LOP3.LUT P1, RZ, R0, 0x2, RZ, 0xc0, !PT ;  /* 0x0000000200ff7812 */ /* 0x000fe4000782c0ff */
[----:B------:R-:W-:-:S02]  /*08f0*/  FSEL R0, R2, 1, P0 ;  /* 0x3f80000002007808 */ /* 0x000fc40000000000 */
[----:B------:R-:W-:Y:S02]  /*0900*/  FSEL R4, R4, -0.00019574658654164522886, !P0 ;  /* 0xb94d415304047808 */ /* 0x000fe40004000000 */
[----:B------:R-:W-:Y:S01]  /*0910*/  FSEL R6, R6, 0.0083327032625675201416, !P0 ;  /* 0x3c0885e406067808 */ /* 0x000fe20004000000 */
[----:B------:R-:W-:Y:S01]  /*0920*/  FFMA R7, R3, R0, RZ ;  /* 0x0000000003077223 */ /* 0x000fe200000000ff */
[----:B------:R-:W-:-:S03]  /*0930*/  FSEL R9, -R9, -0.16666662693023681641, !P0 ;  /* 0xbe2aaaa809097808 */ /* 0x000fc60004000100 */
[----:B------:R-:W-:-:S04]  /*0940*/  FFMA R4, R3, R4, R6 ;  /* 0x0000000403047223 */ /* 0x000fc80000000006 */
[----:B------:R-:W-:Y:S01]  /*0950*/  FFMA R4, R3, R4, R9 ;  /* 0x0000000403047223 */ /* 0x000fe20000000009 */
[----:B------:R-:W-:-:S03]  /*0960*/  IMAD.MOV.U32 R3, RZ, RZ, 0x3e4ccccd ;  /* 0x3e4ccccdff037424 */ /* 0x000fc600078e00ff */
[----:B------:R-:W-:-:S04]  /*0970*/  FFMA R0, R7, R4, R0 ;  /* 0x0000000407007223 */ /* 0x000fc80000000000 */
[----:B------:R-:W-:-:S04]  /*0980*/  @P1 FADD R0, RZ, -R0 ;  /* 0x80000000ff001221 */ /* 0x000fc80000000000 */
[----:B------:R-:W-:-:S04]  /*0990*/  FFMA R0, R0, R3, 0.80000001192092895508 ;  /* 0x3f4ccccd00007423 */ /* 0x000fc80000000003 */
[C---:B------:R-:W-:Y:S01]  /*09a0*/  FMUL R2, R0.reuse, 50 ;  /* 0x4248000000027820 */ /* 0x040fe20000400000 */
[C---:B------:R-:W-:Y:S01]  /*09b0*/  FMUL R6, R0.reuse, 100 ;  /* 0x42c8000000067820 */ /* 0x040fe20000400000 */
[----:B------:R-:W-:-:S04]  /*09c0*/  FMUL R3, R0, 255 ;  /* 0x437f000000037820 */ /* 0x000fc80000400000 */
[----:B------:R-:W0:Y:S08]  /*09d0*/  F2I.U32.TRUNC.NTZ R2, R2 ;  /* 0x0000000200027305 */ /* 0x000e30000020f000 */
[----:B------:R-:W1:Y:S01]  /*09e0*/  F2I.U32.TRUNC.NTZ R6, R6 ;  /* 0x0000000600067305 */ /* 0x000e62000020f000 */
[----:B0-----:R-:W-:-:S07]  /*09f0*/  PRMT R8, R2, 0x7610, R8 ;  /* 0x0000761002087816 */ /* 0x001fce0000000008 */
[----:B------:R-:W0:Y:S01]  /*0a00*/  F2I.U32.TRUNC.NTZ R3, R3 ;  /* 0x0000000300037305 */ /* 0x000e22000020f000 */
[----:B-1----:R-:W-:Y:S02]  /*0a10*/  PRMT R0, R6, 0x7610, R0 ;  /* 0x0000761006007816 */ /* 0x002fe40000000000 */
[----:B0-----:R-:W-:Y:S01]  /*0a20*/  PRMT R4, R3, 0x7610, R4 ;  /* 0x0000761003047816 */ /* 0x001fe20000000004 */
[----:B------:R-:W-:Y:S06]  /*0a30*/  BRA `(.L_x_59) ;  /* 0x0000000000407947 */ /* 0x000fec0003800000 */
.L_x_60:
[----:B------:R-:W0:Y:S02]  /*0a40*/  LDC R6, c[0x0][0x390] ;  /* 0x0000e400ff067b82 */ /* 0x000e240000000800 */
[----:B0-----:R-:W-:-:S13]  /*0a50*/  FSETP.GT.AND P0, PT, R6, 3, PT ;  /* 0x404000000600780b */ /* 0x001fda0003f04000 */
[----:B------:R-:W-:Y:S05]  /*0a60*/  @!P0 BRA `(.L_x_59) ;  /* 0x0000000000348947 */ /* 0x000fea0003800000 */
[----:B------:R-:W-:Y:S01]  /*0a70*/  I2FP.F32.U32 R0, R11 ;  /* 0x0000000b00007245 */ /* 0x000fe20000201000 */
[----:B------:R-:W-:Y:S01]  /*0a80*/  IMAD.MOV.U32 R8, RZ, RZ, 0x14 ;  /* 0x00000014ff087424 */ /* 0x000fe200078e00ff */
[----:B------:R-:W-:-:S03]  /*0a90*/  I2FP.F32.U32 R12, R12 ;  /* 0x0000000c000c7245 */ /* 0x000fc60000201000 */
[----:B------:R-:W-:Y:S02]  /*0aa0*/  FADD R3, R3, -R0 ;  /* 0x8000000003037221 */ /* 0x000fe40000000000 */
[----:B------:R-:W-:-:S03]  /*0ab0*/  FADD R0, R9, -R12 ;  /* 0x8000000c09007221 */ /* 0x000fc60000000000 */
[C---:B------:R-:W-:Y:S02]  /*0ac0*/  FSETP.GT.AND P0, PT, R3.reuse, 0.94999998807907104492, PT ;  /* 0x3f7333330300780b */ /* 0x040fe40003f04000 */
[C---:B------:R-:W-:Y:S02]  /*0ad0*/  FSETP.GT.AND P1, PT, R0.reuse, 0.94999998807907104492, PT ;  /* 0x3f7333330000780b */ /* 0x040fe40003f24000 */
[----:B------:R-:W-:Y:S02]  /*0ae0*/  FSETP.LT.OR P0, PT, R3, 0.050000000745058059692, P0 ;  /* 0x3d4ccccd0300780b */ /* 0x000fe40000701400 */
[----:B------:R-:W-:-:S04]  /*0af0*/  FSETP.LT.OR P1, PT, R0, 0.050000000745058059692, P1 ;  /* 0x3d4ccccd0000780b */ /* 0x000fc80000f21400 */
[----:B------:R-:W-:-:S04]  /*0b00*/  PLOP3.LUT P0, PT, P0, P1, PT, 0xf8, 0x8f ;  /* 0x00000000008f781c */ /* 0x000fc80000703f70 */
[----:B------:R-:W-:Y:S02]  /*0b10*/  SEL R8, R8, 0xa, P0 ;  /* 0x0000000a08087807 */ /* 0x000fe40000000000 */
[C---:B------:R-:W-:Y:S02]  /*0b20*/  SEL R4, R2.reuse, 0xf, P0 ;  /* 0x0000000f02047807 */ /* 0x040fe40000000000 */
[----:B------:R-:W-:-:S07]  /*0b30*/  SEL R0, R2, 0x23, !P0 ;  /* 0x0000002302007807 */ /* 0x000fce0004000000 */
.L_x_59:
[----:B------:R-:W-:Y:S05]  /*0b40*/  BSYNC.RECONVERGENT B0 ;  /* 0x0000000000007941 */ /* 0x000fea0003800200 */
.L_x_58:
[----:B------:R-:W0:Y:S01]  /*0b50*/  LDCU.64 UR4, c[0x0][0x388] ;  /* 0x00007100ff0477ac */ /* 0x000e220008000a00 */
[----:B------:R-:W-:Y:S02]  /*0b60*/  IMAD R5, R5, 0x320, R10 ;  /* 0x0000032005057824 */ /* 0x000fe400078e020a */
[----:B------:R-:W-:Y:S02]  /*0b70*/  IMAD.MOV.U32 R6, RZ, RZ, 0xff ;  /* 0x000000ffff067424 */ /* 0x000fe400078e00ff */
[----:B------:R-:W-:-:S05]  /*0b80*/  IMAD.SHL.U32 R5, R5, 0x4, RZ ;  /* 0x0000000405057824 */ /* 0x000fca00078e00ff */
[----:B0-----:R-:W-:-:S04]  /*0b90*/  IADD3 R2, P0, PT, R5, UR4, RZ ;  /* 0x0000000405027c10 */ /* 0x001fc8000ff1e0ff */
[----:B------:R-:W-:Y:S02]  /*0ba0*/  LEA.HI.X.SX32 R3, R5, UR5, 0x1, P0 ;  /* 0x0000000505037c11 */ /* 0x000fe400080f0eff */
[----:B------:R-:W-:-:S03]  /*0bb0*/  PRMT R5, R6, 0x7610, R5 ;  /* 0x0000761006057816 */ /* 0x000fc60000000005 */
[----:B------:R-:W-:Y:S04]  /*0bc0*/  STG.E.U8 desc[UR6][R2.64], R0 ;  /* 0x0000000002007986 */ /* 0x000fe8000c101106 */
[----:B------:R-:W-:Y:S04]  /*0bd0*/  STG.E.U8 desc[UR6][R2.64+0x1], R4 ;  /* 0x0000010402007986 */ /* 0x000fe8000c101106 */
[----:B------:R-:W-:Y:S04]  /*0be0*/  STG.E.U8 desc[UR6][R2.64+0x2], R8 ;  /* 0x0000020802007986 */ /* 0x000fe8000c101106 */
[----:B------:R-:W-:Y:S01]  /*0bf0*/  STG.E.U8 desc[UR6][R2.64+0x3], R5 ;  /* 0x0000030502007986 */ /* 0x000fe2000c101106 */
[----:B------:R-:W-:Y:S05]  /*0c00*/  EXIT ;  /* 0x000000000000794d */ /* 0x000fea0003800000 */
        .weak           $__internal_3_$__cuda_sm3x_div_rn_noftz_f32_slowpath
        .type           $__internal_3_$__cuda_sm3x_div_rn_noftz_f32_slowpath,@function
        .size           $__internal_3_$__cuda_sm3x_div_rn_noftz_f32_slowpath,(.L_x_88 - $__internal_3_$__cuda_sm3x_div_rn_noftz_f32_slowpath)
$__internal_3_$__cuda_sm3x_div_rn_noftz_f32_slowpath:
[----:B------:R-:W-:Y:S01]  /*0c10*/  SHF.R.U32.HI R7, RZ, 0x17, R0 ;  /* 0x00000017ff077819 */ /* 0x000fe20000011600 */
[----:B------:R-:W-:Y:S01]  /*0c20*/  BSSY.RECONVERGENT B1, `(.L_x_64) ;  /* 0x0000063000017945 */ /* 0x000fe20003800200 */
[----:B------:R-:W-:Y:S01]  /*0c30*/  SHF.R.U32.HI R6, RZ, 0x17, R2 ;  /* 0x00000017ff067819 */ /* 0x000fe20000011602 */
[----:B------:R-:W-:Y:S01]  /*0c40*/  IMAD.MOV.U32 R9, RZ, RZ, R0 ;  /* 0x000000ffff097224 */ /* 0x000fe200078e0000 */
[----:B------:R-:W-:Y:S02]  /*0c50*/  LOP3.LUT R7, R7, 0xff, RZ, 0xc0, !PT ;  /* 0x000000ff07077812 */ /* 0x000fe400078ec0ff */
[----:B------:R-:W-:-:S03]  /*0c60*/  LOP3.LUT R12, R6, 0xff, RZ, 0xc0, !PT ;  /* 0x000000ff060c7812 */ /* 0x000fc600078ec0ff */
[----:B------:R-:W-:Y:S02]  /*0c70*/  VIADD R8, R7, 0xffffffff ;  /* 0xffffffff07087836 */ /* 0x000fe40000000000 */
[----:B------:R-:W-:-:S03]  /*0c80*/  VIADD R11, R12, 0xffffffff ;  /* 0xffffffff0c0b7836 */ /* 0x000fc60000000000 */
[----:B------:R-:W-:-:S04]  /*0c90*/  ISETP.GT.U32.AND P0, PT, R8, 0xfd, PT ;  /* 0x000000fd0800780c */ /* 0x000fc80003f04070 */
[----:B------:R-:W-:-:S13]  /*0ca0*/  ISETP.GT.U32.OR P0, PT, R11, 0xfd, P0 ;  /* 0x000000fd0b00780c */ /* 0x000fda0000704470 */
[----:B------:R-:W-:Y:S01]  /*0cb0*/  @!P0 IMAD.MOV.U32 R6, RZ, RZ, RZ ;  /* 0x000000ffff068224 */ /* 0x000fe200078e00ff */
[----:B------:R-:W-:Y:S06]  /*0cc0*/  @!P0 BRA `(.L_x_65) ;  /* 0x00000000005c8947 */ /* 0x000fec0003800000 */
[----:B------:R-:W-:Y:S02]  /*0cd0*/  FSETP.GTU.FTZ.AND P0, PT, |R2|, +INF , PT ;  /* 0x7f8000000200780b */ /* 0x000fe40003f1c200 */
[----:B------:R-:W-:-:S04]  /*0ce0*/  FSETP.GTU.FTZ.AND P1, PT, |R0|, +INF , PT ;  /* 0x7f8000000000780b */ /* 0x000fc80003f3c200 */
[----:B------:R-:W-:-:S13]  /*0cf0*/  PLOP3.LUT P0, PT, P0, P1, PT, 0xf8, 0x8f ;  /* 0x00000000008f781c */ /* 0x000fda0000703f70 */
[----:B------:R-:W-:Y:S05]  /*0d00*/  @P0 BRA `(.L_x_66) ;  /* 0x00000004004c0947 */ /* 0x000fea0003800000 */
[----:B------:R-:W-:-:S13]  /*0d10*/  LOP3.LUT P0, RZ, R9, 0x7fffffff, R2, 0xc8, !PT ;  /* 0x7fffffff09ff7812 */ /* 0x000fda000780c802 */
[----:B------:R-:W-:Y:S05]  /*0d20*/  @!P0 BRA `(.L_x_67) ;  /* 0x00000004003c8947 */ /* 0x000fea0003800000 */
[----:B------:R-:W-:Y:S02]  /*0d30*/  FSETP.NEU.FTZ.AND P2, PT, |R2|, +INF , PT ;  /* 0x7f8000000200780b */ /* 0x000fe40003f5d200 */
[----:B------:R-:W-:Y:S02]  /*0d40*/  FSETP.NEU.FTZ.AND P1, PT, |R0|, +INF , PT ;  /* 0x7f8000000000780b */ /* 0x000fe40003f3d200 */
[----:B------:R-:W-:-:S11]  /*0d50*/  FSETP.NEU.FTZ.AND P0, PT, |R2|, +INF , PT ;  /* 0x7f8000000200780b */ /* 0x000fd60003f1d200 */
[----:B------:R-:W-:Y:S05]  /*0d60*/  @!P1 BRA !P2, `(.L_x_67) ;  /* 0x00000004002c9947 */ /* 0x000fea0005000000 */
[----:B------:R-:W-:-:S04]  /*0d70*/  LOP3.LUT P2, RZ, R2, 0x7fffffff, RZ, 0xc0, !PT ;  /* 0x7fffffff02ff7812 */ /* 0x000fc8000784c0ff */
[----:B------:R-:W-:-:S13]  /*0d80*/  PLOP3.LUT P1, PT, P1, P2, PT, 0x2f, 0xf2 ;  /* 0x0000000000f2781c */ /* 0x000fda0000f24577 */
[----:B------:R-:W-:Y:S05]  /*0d90*/  @P1 BRA `(.L_x_68) ;  /* 0x0000000400181947 */ /* 0x000fea0003800000 */
[----:B------:R-:W-:-:S04]  /*0da0*/  LOP3.LUT P1, RZ, R9, 0x7fffffff, RZ, 0xc0, !PT ;  /* 0x7fffffff09ff7812 */ /* 0x000fc8000782c0ff */
[----:B------:R-:W-:-:S13]  /*0db0*/  PLOP3.LUT P0, PT, P0, P1, PT, 0x2f, 0xf2 ;  /* 0x0000000000f2781c */ /* 0x000fda0000702577 */
[----:B------:R-:W-:Y:S05]  /*0dc0*/  @P0 BRA `(.L_x_69) ;  /* 0x0000000400000947 */ /* 0x000fea0003800000 */
[----:B------:R-:W-:Y:S02]  /*0dd0*/  ISETP.GE.AND P0, PT, R11, RZ, PT ;  /* 0x000000ff0b00720c */ /* 0x000fe40003f06270 */
[----:B------:R-:W-:-:S11]  /*0de0*/  ISETP.GE.AND P1, PT, R8, RZ, PT ;  /* 0x000000ff0800720c */ /* 0x000fd60003f26270 */
[----:B------:R-:W-:Y:S02]  /*0df0*/  @P0 IMAD.MOV.U32 R6, RZ, RZ, RZ ;  /* 0x000000ffff060224 */ /* 0x000fe400078e00ff */
[----:B------:R-:W-:Y:S01]  /*0e00*/  @!P0 FFMA R2, R2, 1.84467440737095516160e+19, RZ ;  /* 0x5f80000002028823 */ /* 0x000fe200000000ff */
[----:B------:R-:W-:Y:S02]  /*0e10*/  @!P0 IMAD.MOV.U32 R6, RZ, RZ, -0x40 ;  /* 0xffffffc0ff068424 */ /* 0x000fe400078e00ff */
[----:B------:R-:W-:Y:S02]  /*0e20*/  @!P1 FFMA R9, R0, 1.84467440737095516160e+19, RZ ;  /* 0x5f80000000099823 */ /* 0x000fe400000000ff */
[----:B------:R-:W-:-:S07]  /*0e30*/  @!P1 VIADD R6, R6, 0x40 ;  /* 0x0000004006069836 */ /* 0x000fce0000000000 */
.L_x_65:
[----:B------:R-:W-:Y:S01]  /*0e40*/  LEA R8, R7, 0xc0800000, 0x17 ;  /* 0xc080000007087811 */ /* 0x000fe200078eb8ff */
[----:B------:R-:W-:Y:S04]  /*0e50*/  BSSY.RECONVERGENT B2, `(.L_x_70) ;  /* 0x0000036000027945 */ /* 0x000fe80003800200 */
[----:B------:R-:W-:Y:S02]  /*0e60*/  IMAD.IADD R9, R9, 0x1, -R8 ;  /* 0x0000000109097824 */ /* 0x000fe400078e0a08 */
[----:B------:R-:W-:Y:S02]  /*0e70*/  VIADD R8, R12, 0xffffff81 ;  /* 0xffffff810c087836 */ /* 0x000fe40000000000 */
[----:B------:R0:W1:Y:S01]  /*0e80*/  MUFU.RCP R11, R9 ;  /* 0x00000009000b7308 */ /* 0x0000620000001000 */
[----:B------:R-:W-:Y:S01]  /*0e90*/  FADD.FTZ R13, -R9, -RZ ;  /* 0x800000ff090d7221 */ /* 0x000fe20000010100 */
[C---:B------:R-:W-:Y:S01]  /*0ea0*/  IMAD R2, R8.reuse, -0x800000, R2 ;  /* 0xff80000008027824 */ /* 0x040fe200078e0202 */
[----:B0-----:R-:W-:-:S05]  /*0eb0*/  IADD3 R9, PT, PT, R8, 0x7f, -R7 ;  /* 0x0000007f08097810 */ /* 0x001fca0007ffe807 */
[----:B------:R-:W-:Y:S02]  /*0ec0*/  IMAD.IADD R9, R9, 0x1, R6 ;  /* 0x0000000109097824 */ /* 0x000fe400078e0206 */
[----:B-1----:R-:W-:-:S04]  /*0ed0*/  FFMA R12, R11, R13, 1 ;  /* 0x3f8000000b0c7423 */ /* 0x002fc8000000000d */
        /* <DEDUP_REMOVED lines=20> */
[C---:B------:R-:W-:Y:S02]  /*1020*/  VIADD R9, R13.reuse, 0x20 ;  /* 0x000000200d097836 */ /* 0x040fe40000000000 */
[-CC-:B------:R-:W-:Y:S01]  /*1030*/  FFMA.RM R7, R14, R12.reuse, R11.reuse ;  /* 0x0000000c0e077223 */ /* 0x180fe2000000400b */
[C---:B------:R-:W-:Y:S02]  /*1040*/  ISETP.NE.AND P2, PT, R13.reuse, RZ, PT ;  /* 0x000000ff0d00720c */ /* 0x040fe40003f45270 */
[----:B------:R-:W-:Y:S01]  /*1050*/  LOP3.LUT R8, R6, 0x7fffff, RZ, 0xc0, !PT ;  /* 0x007fffff06087812 */ /* 0x000fe200078ec0ff */
[----:B------:R-:W-:Y:S01]  /*1060*/  FFMA.RP R6, R14, R12, R11 ;  /* 0x0000000c0e067223 */ /* 0x000fe2000000800b */
[----:B------:R-:W-:Y:S01]  /*1070*/  IMAD.MOV R11, RZ, RZ, -R13 ;  /* 0x000000ffff0b7224 */ /* 0x000fe200078e0a0d */
[----:B------:R-:W-:Y:S02]  /*1080*/  ISETP.NE.AND P1, PT, R13, RZ, PT ;  /* 0x000000ff0d00720c */ /* 0x000fe40003f25270 */
[----:B------:R-:W-:-:S02]  /*1090*/  LOP3.LUT R8, R8, 0x800000, RZ, 0xfc, !PT ;  /* 0x0080000008087812 */ /* 0x000fc400078efcff */
        /* <DEDUP_REMOVED lines=13> */
.L_x_72:
[----:B------:R-:W-:-:S04]  /*1170*/  LOP3.LUT R2, R2, 0x80000000, RZ, 0xc0, !PT ;  /* 0x8000000002027812 */ /* 0x000fc800078ec0ff */
[----:B------:R-:W-:Y:S01]  /*1180*/  LOP3.LUT R2, R2, 0x7f800000, RZ, 0xfc, !PT ;  /* 0x7f80000002027812 */ /* 0x000fe200078efcff */
[----:B------:R-:W-:Y:S06]  /*1190*/  BRA `(.L_x_73) ;  /* 0x0000000000047947 */ /* 0x000fec0003800000 */
.L_x_71:
[----:B------:R-:W-:-:S07]  /*11a0*/  IMAD R2, R9, 0x800000, R2 ;  /* 0x0080000009027824 */ /* 0x000fce00078e0202 */
.L_x_73:
[----:B------:R-:W-:Y:S05]  /*11b0*/  BSYNC.RECONVERGENT B2 ;  /* 0x0000000000027941 */ /* 0x000fea0003800200 */
.L_x_70:
[----:B------:R-:W-:Y:S05]  /*11c0*/  BRA `(.L_x_74) ;  /* 0x0000000000207947 */ /* 0x000fea0003800000 */
.L_x_69:
[----:B------:R-:W-:-:S04]  /*11d0*/  LOP3.LUT R2, R9, 0x80000000, R2, 0x48, !PT ;  /* 0x8000000009027812 */ /* 0x000fc800078e4802 */
[----:B------:R-:W-:Y:S01]  /*11e0*/  LOP3.LUT R2, R2, 0x7f800000, RZ, 0xfc, !PT ;  /* 0x7f80000002027812 */ /* 0x000fe200078efcff */
[----:B------:R-:W-:Y:S06]  /*11f0*/  BRA `(.L_x_74) ;  /* 0x0000000000147947 */ /* 0x000fec0003800000 */
.L_x_68:
[----:B------:R-:W-:Y:S01]  /*1200*/  LOP3.LUT R2, R9, 0x80000000, R2, 0x48, !PT ;  /* 0x8000000009027812 */ /* 0x000fe200078e4802 */
[----:B------:R-:W-:Y:S06]  /*1210*/  BRA `(.L_x_74) ;  /* 0x00000000000c7947 */ /* 0x000fec0003800000 */
.L_x_67:
[----:B------:R-:W0:Y:S01]  /*1220*/  MUFU.RSQ R2, -QNAN ;  /* 0xffc0000000027908 */ /* 0x000e220000001400 */
[----:B------:R-:W-:Y:S05]  /*1230*/  BRA `(.L_x_74) ;  /* 0x0000000000047947 */ /* 0x000fea0003800000 */
.L_x_66:
[----:B------:R-:W-:-:S07]  /*1240*/  FADD.FTZ R2, R2, R0 ;  /* 0x0000000002027221 */ /* 0x000fce0000010000 */
.L_x_74:
[----:B------:R-:W-:Y:S05]  /*1250*/  BSYNC.RECONVERGENT B1 ;  /* 0x0000000000017941 */ /* 0x000fea0003800200 */
.L_x_64:
[----:B------:R-:W-:Y:S02]  /*1260*/  IMAD.MOV.U32 R6, RZ, RZ, R4 ;  /* 0x000000ffff067224 */ /* 0x000fe400078e0004 */
[----:B------:R-:W-:-:S04]  /*1270*/  IMAD.MOV.U32 R7, RZ, RZ, 0x0 ;  /* 0x00000000ff077424 */ /* 0x000fc800078e00ff */
[----:B0-----:R-:W-:Y:S05]  /*1280*/  RET.REL.NODEC R6 `(_Z12renderKernelPKhPhfff) ;  /* 0xffffffec065c7950 */ /* 0x001fea0003c3ffff */
.L_x_75:
        /* <DEDUP_REMOVED lines=15> */
.L_x_88:


//--------------------- .text._Z14simulateKernelPKhPh --------------------------
	.section	.text._Z14simulateKernelPKhPh,"ax",@progbits
	.align	128
        .global         _Z14simulateKernelPKhPh
        .type           _Z14simulateKernelPKhPh,@function
        .size           _Z14simulateKernelPKhPh,(.L_x_96 - _Z14simulateKernelPKhPh)
        .other          _Z14simulateKernelPKhPh,@"STO_CUDA_ENTRY STV_DEFAULT"
_Z14simulateKernelPKhPh:
.text._Z14simulateKernelPKhPh:
        /* <DEDUP_REMOVED lines=12> */
[----:B------:R-:W0:Y:S01]  /*00c0*/  LDCU UR6, c[0x3][0x48] ;  /* 0x00c00900ff0677ac */ /* 0x000e220008000800 */
[----:B------:R-:W-:Y:S01]  /*00d0*/  BSSY.RECONVERGENT B0, `(.L_x_76) ;  /* 0x000003c000007945 */ /* 0x000fe20003800200 */
[----:B------:R-:W-:Y:S01]  /*00e0*/  IMAD R0, R3, 0x400, R4 ;  /* 0x0000040003007824 */ /* 0x000fe200078e0204 */
[----:B------:R-:W1:Y:S01]  /*00f0*/  LDCU.64 UR4, c[0x0][0x358] ;  /* 0x00006b00ff0477ac */ /* 0x000e620008000a00 */
[----:B0-----:R-:W-:-:S09]  /*0100*/  UISETP.NE.AND UP0, UPT, UR6, URZ, UPT ;  /* 0x000000ff0600728c */ /* 0x001fd2000bf05270 */
[----:B-1----:R-:W-:Y:S05]  /*0110*/  BRA.U UP0, `(.L_x_77) ;  /* 0x00000001006c7547 */ /* 0x002fea000b800000 */
[----:B------:R-:W-:-:S05]  /*0120*/  VIADD R5, R3, 0xffffffff ;  /* 0xffffffff03057836 */ /* 0x000fca0000000000 */
[C---:B------:R-:W-:Y:S02]  /*0130*/  VIMNMX.U32 R6, PT, PT, R4.reuse, R5, !PT ;  /* 0x0000000504067248 */ /* 0x040fe40007fe0000 */
[----:B------:R-:W-:Y:S02]  /*0140*/  VIADDMNMX.U32 R2, R4, 0xffffffff, R5, !PT ;  /* 0xffffffff04027846 */ /* 0x000fe40007800005 */
[----:B------:R-:W-:Y:S02]  /*0150*/  ISETP.GT.U32.AND P1, PT, R6, 0x3ff, PT ;  /* 0x000003ff0600780c */ /* 0x000fe40003f24070 */
[----:B------:R-:W-:Y:S01]  /*0160*/  ISETP.GT.U32.AND P0, PT, R2, 0x3ff, PT ;  /* 0x000003ff0200780c */ /* 0x000fe20003f04070 */
[----:B------:R-:W-:-:S10]  /*0170*/  IMAD.MOV.U32 R2, RZ, RZ, RZ ;  /* 0x000000ffff027224 */ /* 0x000fd400078e00ff */
[----:B------:R-:W0:Y:S01]  /*0180*/  @!P1 LDC.64 R12, c[0x0][0x380] ;  /* 0x0000e000ff0c9b82 */ /* 0x000e220000000a00 */
[C---:B------:R-:W-:Y:S02]  /*0190*/  @!P1 VIADD R9, R0.reuse, 0xfffffc00 ;  /* 0xfffffc0000099836 */ /* 0x040fe40000000000 */
[----:B------:R-:W-:-:S05]  /*01a0*/  @!P0 VIADD R7, R0, 0xfffffbff ;  /* 0xfffffbff00078836 */ /* 0x000fca0000000000 */
[----:B------:R-:W1:Y:S01]  /*01b0*/  @!P0 LDC.64 R10, c[0x0][0x380] ;  /* 0x0000e000ff0a8b82 */ /* 0x000e620000000a00 */
[----:B0-----:R-:W-:-:S05]  /*01c0*/  @!P1 IADD3 R8, P3, PT, R9, R12, RZ ;  /* 0x0000000c09089210 */ /* 0x001fca0007f7e0ff */
[----:B------:R-:W-:Y:S01]  /*01d0*/  @!P1 IMAD.X R9, RZ, RZ, R13, P3 ;  /* 0x000000ffff099224 */ /* 0x000fe200018e060d */
[----:B-1----:R-:W-:-:S05]  /*01e0*/  @!P0 IADD3 R6, P2, PT, R7, R10, RZ ;  /* 0x0000000a07068210 */ /* 0x002fca0007f5e0ff */
[----:B------:R-:W2:Y:S01]  /*01f0*/  @!P1 LDG.E.U8.CONSTANT R9, desc[UR4][R8.64] ;  /* 0x0000000408099981 */ /* 0x000ea2000c1e9100 */
[----:B------:R-:W-:-:S05]  /*0200*/  @!P0 IMAD.X R7, RZ, RZ, R11, P2 ;  /* 0x000000ffff078224 */ /* 0x000fca00010e060b */
[----:B------:R-:W2:Y:S01]  /*0210*/  @!P0 LDG.E.U8.CONSTANT R2, desc[UR4][R6.64] ;  /* 0x0000000406028981 */ /* 0x000ea2000c1e9100 */
[----:B------:R-:W-:-:S04]  /*0220*/  VIADDMNMX.U32 R5, R4, 0x1, R5, !PT ;  /* 0x0000000104057846 */ /* 0x000fc80007800005 */
[----:B------:R-:W-:Y:S01]  /*0230*/  ISETP.GT.U32.AND P0, PT, R5, 0x3ff, PT ;  /* 0x000003ff0500780c */ /* 0x000fe20003f04070 */
[----:B--2---:R-:W-:-:S12]  /*0240*/  @!P1 IMAD.IADD R2, R2, 0x1, R9 ;  /* 0x0000000102029824 */ /* 0x004fd800078e0209 */
[----:B------:R-:W-:Y:S05]  /*0250*/  @P0 BRA `(.L_x_78) ;  /* 0x00000000008c0947 */ /* 0x000fea0003800000 */
[----:B------:R-:W0:Y:S01]  /*0260*/  LDCU.64 UR8, c[0x0][0x380] ;  /* 0x00007000ff0877ac */ /* 0x000e220008000a00 */
[----:B------:R-:W-:-:S05]  /*0270*/  VIADD R6, R0, 0xfffffc01 ;  /* 0xfffffc0100067836 */ /* 0x000fca0000000000 */
[----:B0-----:R-:W-:-:S05]  /*0280*/  IADD3 R6, P0, PT, R6, UR8, RZ ;  /* 0x0000000806067c10 */ /* 0x001fca000ff1e0ff */
[----:B------:R-:W-:-:S06]  /*0290*/  IMAD.X R7, RZ, RZ, UR9, P0 ;  /* 0x00000009ff077e24 */ /* 0x000fcc00080e06ff */
[----:B------:R-:W2:Y:S02]  /*02a0*/  LDG.E.U8.CONSTANT R7, desc[UR4][R6.64] ;  /* 0x0000000406077981 */ /* 0x000ea4000c1e9100 */
[----:B--2---:R-:W-:Y:S01]  /*02b0*/  IMAD.IADD R2, R2, 0x1, R7 ;  /* 0x0000000102027824 */ /* 0x004fe200078e0207 */
[----:B------:R-:W-:Y:S06]  /*02c0*/  BRA `(.L_x_78) ;  /* 0x0000000000707947 */ /* 0x000fec0003800000 */
.L_x_77:
[C---:B------:R-:W-:Y:S01]  /*02d0*/  VIADD R2, R4.reuse, 0x3ff ;  /* 0x000003ff04027836 */ /* 0x040fe20000000000 */
[----:B------:R-:W0:Y:S01]  /*02e0*/  LDCU.64 UR8, c[0x0][0x380] ;  /* 0x00007000ff0877ac */ /* 0x000e220008000a00 */
[C---:B------:R-:W-:Y:S01]  /*02f0*/  VIADD R7, R4.reuse, 0x400 ;  /* 0x0000040004077836 */ /* 0x040fe20000000000 */
[----:B------:R-:W-:Y:S01]  /*0300*/  LEA R6, R3, 0xffc00, 0xa ;  /* 0x000ffc0003067811 */ /* 0x000fe200078e50ff */
[----:B------:R-:W-:Y:S01]  /*0310*/  VIADD R9, R4, 0x401 ;  /* 0x0000040104097836 */ /* 0x000fe20000000000 */
[----:B------:R-:W-:Y:S02]  /*0320*/  SHF.R.S32.HI R5, RZ, 0x1f, R2 ;  /* 0x0000001fff057819 */ /* 0x000fe40000011402 */
[----:B------:R-:W-:Y:S02]  /*0330*/  SHF.R.S32.HI R8, RZ, 0x1f, R7 ;  /* 0x0000001fff087819 */ /* 0x000fe40000011407 */
[----:B------:R-:W-:Y:S02]  /*0340*/  SHF.R.S32.HI R10, RZ, 0x1f, R9 ;  /* 0x0000001fff0a7819 */ /* 0x000fe40000011409 */
[----:B------:R-:W-:-:S02]  /*0350*/  LEA.HI R5, R5, R2, RZ, 0xa ;  /* 0x0000000205057211 */ /* 0x000fc400078f50ff */
[----:B------:R-:W-:Y:S02]  /*0360*/  LEA.HI R8, R8, R7, RZ, 0xa ;  /* 0x0000000708087211 */ /* 0x000fe400078f50ff */
[----:B------:R-:W-:Y:S02]  /*0370*/  LEA.HI R10, R10, R9, RZ, 0xa ;  /* 0x000000090a0a7211 */ /* 0x000fe400078f50ff */
[----:B------:R-:W-:Y:S02]  /*0380*/  LOP3.LUT R6, R6, 0xffc00, RZ, 0xc0, !PT ;  /* 0x000ffc0006067812 */ /* 0x000fe400078ec0ff */
[----:B------:R-:W-:Y:S02]  /*0390*/  LOP3.LUT R5, R5, 0xfffffc00, RZ, 0xc0, !PT ;  /* 0xfffffc0005057812 */ /* 0x000fe400078ec0ff */
[----:B------:R-:W-:Y:S02]  /*03a0*/  LOP3.LUT R8, R8, 0xfffffc00, RZ, 0xc0, !PT ;  /* 0xfffffc0008087812 */ /* 0x000fe400078ec0ff */
[----:B------:R-:W-:-:S02]  /*03b0*/  LOP3.LUT R10, R10, 0xfffffc00, RZ, 0xc0, !PT ;  /* 0xfffffc000a0a7812 */ /* 0x000fc400078ec0ff */
[C---:B------:R-:W-:Y:S02]  /*03c0*/  IADD3 R5, PT, PT, R6.reuse, R2, -R5 ;  /* 0x0000000206057210 */ /* 0x040fe40007ffe805 */
[C---:B------:R-:W-:Y:S02]  /*03d0*/  IADD3 R2, PT, PT, R6.reuse, R7, -R8 ;  /* 0x0000000706027210 */ /* 0x040fe40007ffe808 */
[----:B------:R-:W-:Y:S02]  /*03e0*/  IADD3 R11, PT, PT, R6, R9, -R10 ;  /* 0x00000009060b7210 */ /* 0x000fe40007ffe80a */
[----:B0-----:R-:W-:Y:S02]  /*03f0*/  IADD3 R8, P1, PT, R2, UR8, RZ ;  /* 0x0000000802087c10 */ /* 0x001fe4000ff3e0ff */
[----:B------:R-:W-:Y:S02]  /*0400*/  IADD3 R6, P0, PT, R5, UR8, RZ ;  /* 0x0000000805067c10 */ /* 0x000fe4000ff1e0ff */
[----:B------:R-:W-:-:S02]  /*0410*/  IADD3 R10, P2, PT, R11, UR8, RZ ;  /* 0x000000080b0a7c10 */ /* 0x000fc4000ff5e0ff */
[----:B------:R-:W-:Y:S02]  /*0420*/  LEA.HI.X.SX32 R9, R2, UR9, 0x1, P1 ;  /* 0x0000000902097c11 */ /* 0x000fe400088f0eff */
[----:B------:R-:W-:Y:S02]  /*0430*/  LEA.HI.X.SX32 R7, R5, UR9, 0x1, P0 ;  /* 0x0000000905077c11 */ /* 0x000fe400080f0eff */
[----:B------:R-:W-:Y:S02]  /*0440*/  LEA.HI.X.SX32 R11, R11, UR9, 0x1, P2 ;  /* 0x000000090b0b7c11 */ /* 0x000fe400090f0eff */
[----:B------:R-:W2:Y:S04]  /*0450*/  LDG.E.U8.CONSTANT R9, desc[UR4][R8.64] ;  /* 0x0000000408097981 */ /* 0x000ea8000c1e9100 */
[----:B------:R-:W2:Y:S04]  /*0460*/  LDG.E.U8.CONSTANT R6, desc[UR4][R6.64] ;  /* 0x0000000406067981 */ /* 0x000ea8000c1e9100 */
[----:B------:R-:W2:Y:S02]  /*0470*/  LDG.E.U8.CONSTANT R10, desc[UR4][R10.64] ;  /* 0x000000040a0a7981 */ /* 0x000ea4000c1e9100 */
[----:B--2---:R-:W-:-:S07]  /*0480*/  IADD3 R2, PT, PT, R10, R6, R9 ;  /* 0x000000060a027210 */ /* 0x004fce0007ffe009 */
.L_x_78:
[----:B------:R-:W-:Y:S05]  /*0490*/  BSYNC.RECONVERGENT B0 ;  /* 0x0000000000007941 */ /* 0x000fea0003800200 */
.L_x_76:
[----:B------:R-:W-:-:S09]  /*04a0*/  UISETP.NE.AND UP0, UPT, UR6, URZ, UPT ;  /* 0x000000ff0600728c */ /* 0x000fd2000bf05270 */
[----:B------:R-:W-:Y:S05]  /*04b0*/  BRA.U !UP0, `(.L_x_79) ;  /* 0x0000000108547547 */ /* 0x000fea000b800000 */
[C---:B------:R-:W-:Y:S01]  /*04c0*/  VIADD R6, R4.reuse, 0x3ff ;  /* 0x000003ff04067836 */ /* 0x040fe20000000000 */
[----:B------:R-:W0:Y:S01]  /*04d0*/  LDCU.64 UR6, c[0x0][0x380] ;  /* 0x00007000ff0677ac */ /* 0x000e220008000a00 */
[----:B------:R-:W-:-:S03]  /*04e0*/  VIADD R8, R4, 0x401 ;  /* 0x0000040104087836 */ /* 0x000fc60000000000 */
[----:B------:R-:W-:Y:S02]  /*04f0*/  SHF.R.S32.HI R5, RZ, 0x1f, R6 ;  /* 0x0000001fff057819 */ /* 0x000fe40000011406 */
[----:B------:R-:W-:Y:S02]  /*0500*/  SHF.R.S32.HI R7, RZ, 0x1f, R8 ;  /* 0x0000001fff077819 */ /* 0x000fe40000011408 */
[----:B------:R-:W-:Y:S02]  /*0510*/  LEA.HI R5, R5, R6, RZ, 0xa ;  /* 0x0000000605057211 */ /* 0x000fe400078f50ff */
[----:B------:R-:W-:Y:S02]  /*0520*/  LEA.HI R7, R7, R8, RZ, 0xa ;  /* 0x0000000807077211 */ /* 0x000fe400078f50ff */
[----:B------:R-:W-:Y:S02]  /*0530*/  LOP3.LUT R5, R5, 0xfffffc00, RZ, 0xc0, !PT ;  /* 0xfffffc0005057812 */ /* 0x000fe400078ec0ff */
[----:B------:R-:W-:-:S03]  /*0540*/  LOP3.LUT R7, R7, 0xfffffc00, RZ, 0xc0, !PT ;  /* 0xfffffc0007077812 */ /* 0x000fc600078ec0ff */
[----:B------:R-:W-:Y:S02]  /*0550*/  IMAD.IADD R6, R6, 0x1, -R5 ;  /* 0x0000000106067824 */ /* 0x000fe400078e0a05 */
[----:B------:R-:W-:Y:S02]  /*0560*/  IMAD.IADD R8, R8, 0x1, -R7 ;  /* 0x0000000108087824 */ /* 0x000fe400078e0a07 */
[C---:B------:R-:W-:Y:S02]  /*0570*/  IMAD R5, R3.reuse, 0x400, R6 ;  /* 0x0000040003057824 */ /* 0x040fe400078e0206 */
[----:B------:R-:W-:-:S03]  /*0580*/  IMAD R9, R3, 0x400, R8 ;  /* 0x0000040003097824 */ /* 0x000fc600078e0208 */
[----:B0-----:R-:W-:Y:S02]  /*0590*/  IADD3 R6, P0, PT, R5, UR6, RZ ;  /* 0x0000000605067c10 */ /* 0x001fe4000ff1e0ff */
[----:B------:R-:W-:Y:S02]  /*05a0*/  IADD3 R8, P1, PT, R9, UR6, RZ ;  /* 0x0000000609087c10 */ /* 0x000fe4000ff3e0ff */
[----:B------:R-:W-:Y:S02]  /*05b0*/  LEA.HI.X.SX32 R7, R5, UR7, 0x1, P0 ;  /* 0x0000000705077c11 */ /* 0x000fe400080f0eff */
[----:B------:R-:W-:-:S04]  /*05c0*/  LEA.HI.X.SX32 R9, R9, UR7, 0x1, P1 ;  /* 0x0000000709097c11 */ /* 0x000fc800088f0eff */
[----:B------:R-:W2:Y:S04]  /*05d0*/  LDG.E.U8.CONSTANT R7, desc[UR4][R6.64] ;  /* 0x0000000406077981 */ /* 0x000ea8000c1e9100 */
[----:B------:R-:W2:Y:S02]  /*05e0*/  LDG.E.U8.CONSTANT R8, desc[UR4][R8.64] ;  /* 0x0000000408087981 */ /* 0x000ea4000c1e9100 */
[----:B--2---:R-:W-:Y:S01]  /*05f0*/  IADD3 R2, PT, PT, R8, R2, R7 ;  /* 0x0000000208027210 */ /* 0x004fe20007ffe007 */
[----:B------:R-:W-:Y:S06]  /*0600*/  BRA `(.L_x_80) ;  /* 0x0000000000407947 */ /* 0x000fec0003800000 */
.L_x_79:
[C---:B------:R-:W-:Y:S02]  /*0610*/  VIADD R5, R4.reuse, 0xfffffbff ;  /* 0xfffffbff04057836 */ /* 0x040fe40000000000 */
[----:B------:R-:W-:-:S03]  /*0620*/  VIADD R6, R4, 0xfffffc01 ;  /* 0xfffffc0104067836 */ /* 0x000fc60000000000 */
[----:B------:R-:W-:Y:S02]  /*0630*/  ISETP.GE.U32.AND P0, PT, R5, -0x400, PT ;  /* 0xfffffc000500780c */ /* 0x000fe40003f06070 */
[----:B------:R-:W-:-:S11]  /*0640*/  ISETP.GE.U32.AND P1, PT, R6, -0x400, PT ;  /* 0xfffffc000600780c */ /* 0x000fd60003f26070 */
[----:B------:R-:W0:Y:S01]  /*0650*/  @P0 LDC.64 R10, c[0x0][0x380] ;  /* 0x0000e000ff0a0b82 */ /* 0x000e220000000a00 */
[C---:B------:R-:W-:Y:S02]  /*0660*/  @P0 VIADD R7, R0.reuse, 0xffffffff ;  /* 0xffffffff00070836 */ /* 0x040fe40000000000 */
[----:B------:R-:W-:-:S05]  /*0670*/  @P1 VIADD R9, R0, 0x1 ;  /* 0x0000000100091836 */ /* 0x000fca0000000000 */
[----:B------:R-:W1:Y:S01]  /*0680*/  @P1 LDC.64 R12, c[0x0][0x380] ;  /* 0x0000e000ff0c1b82 */ /* 0x000e620000000a00 */
[----:B0-----:R-:W-:-:S05]  /*0690*/  @P0 IADD3 R6, P2, PT, R7, R10, RZ ;  /* 0x0000000a07060210 */ /* 0x001fca0007f5e0ff */
[----:B------:R-:W-:Y:S01]  /*06a0*/  @P0 IMAD.X R7, RZ, RZ, R11, P2 ;  /* 0x000000ffff070224 */ /* 0x000fe200010e060b */
[----:B-1----:R-:W-:-:S05]  /*06b0*/  @P1 IADD3 R8, P3, PT, R9, R12, RZ ;  /* 0x0000000c09081210 */ /* 0x002fca0007f7e0ff */
[----:B------:R-:W2:Y:S01]  /*06c0*/  @P0 LDG.E.U8.CONSTANT R7, desc[UR4][R6.64] ;  /* 0x0000000406070981 */ /* 0x000ea2000c1e9100 */
[----:B------:R-:W-:-:S06]  /*06d0*/  @P1 IMAD.X R9, RZ, RZ, R13, P3 ;  /* 0x000000ffff091224 */ /* 0x000fcc00018e060d */
[----:B------:R-:W3:Y:S01]  /*06e0*/  @P1 LDG.E.U8.CONSTANT R9, desc[UR4][R8.64] ;  /* 0x0000000408091981 */ /* 0x000ee2000c1e9100 */
[----:B--2---:R-:W-:-:S04]  /*06f0*/  @P0 IMAD.IADD R2, R2, 0x1, R7 ;  /* 0x0000000102020824 */ /* 0x004fc800078e0207 */
[----:B---3--:R-:W-:-:S07]  /*0700*/  @P1 IMAD.IADD R2, R2, 0x1, R9 ;  /* 0x0000000102021824 */ /* 0x008fce00078e0209 */
.L_x_80:
[----:B------:R-:W-:Y:S05]  /*0710*/  BRA.U !UP0, `(.L_x_81) ;  /* 0x00000001087c7547 */ /* 0x000fea000b800000 */
[C---:B------:R-:W-:Y:S01]  /*0720*/  VIADD R6, R4.reuse, 0x3ff ;  /* 0x000003ff04067836 */ /* 0x040fe20000000000 */
[----:B------:R-:W0:Y:S01]  /*0730*/  LDCU.64 UR6, c[0x0][0x380] ;  /* 0x00007000ff0677ac */ /* 0x000e220008000a00 */
[C---:B------:R-:W-:Y:S02]  /*0740*/  VIADD R8, R4.reuse, 0x400 ;  /* 0x0000040004087836 */ /* 0x040fe40000000000 */
[----:B------:R-:W-:Y:S01]  /*0750*/  VIADD R4, R4, 0x401 ;  /* 0x0000040104047836 */ /* 0x000fe20000000000 */
[----:B------:R-:W-:Y:S01]  /*0760*/  SHF.R.S32.HI R5, RZ, 0x1f, R6 ;  /* 0x0000001fff057819 */ /* 0x000fe20000011406 */
[----:B------:R-:W-:Y:S01]  /*0770*/  VIADD R3, R3, 0x1 ;  /* 0x0000000103037836 */ /* 0x000fe20000000000 */
[----:B------:R-:W-:Y:S02]  /*0780*/  SHF.R.S32.HI R7, RZ, 0x1f, R8 ;  /* 0x0000001fff077819 */ /* 0x000fe40000011408 */
[----:B------:R-:W-:Y:S01]  /*0790*/  SHF.R.S32.HI R9, RZ, 0x1f, R4 ;  /* 0x0000001fff097819 */ /* 0x000fe20000011404 */
[----:B------:R-:W-:Y:S01]  /*07a0*/  IMAD.SHL.U32 R3, R3, 0x400, RZ ;  /* 0x0000040003037824 */ /* 0x000fe200078e00ff */
        /* <DEDUP_REMOVED lines=12> */
[----:B------:R-:W-:-:S02]  /*0870*/  LEA.HI.X.SX32 R5, R5, UR7, 0x1, P0 ;  /* 0x0000000705057c11 */ /* 0x000fc400080f0eff */
[----:B------:R-:W-:Y:S02]  /*0880*/  IADD3 R8, P2, PT, R3, UR6, RZ ;  /* 0x0000000603087c10 */ /* 0x000fe4000ff5e0ff */
[----:B------:R-:W-:Y:S02]  /*0890*/  LEA.HI.X.SX32 R7, R7, UR7, 0x1, P1 ;  /* 0x0000000707077c11 */ /* 0x000fe400088f0eff */
[----:B------:R-:W-:Y:S01]  /*08a0*/  LEA.HI.X.SX32 R9, R3, UR7, 0x1, P2 ;  /* 0x0000000703097c11 */ /* 0x000fe200090f0eff */
[----:B------:R-:W2:Y:S04]  /*08b0*/  LDG.E.U8.CONSTANT R5, desc[UR4][R4.64] ;  /* 0x0000000404057981 */ /* 0x000ea8000c1e9100 */
[----:B------:R-:W2:Y:S04]  /*08c0*/  LDG.E.U8.CONSTANT R6, desc[UR4][R6.64] ;  /* 0x0000000406067981 */ /* 0x000ea8000c1e9100 */
[----:B------:R-:W3:Y:S01]  /*08d0*/  LDG.E.U8.CONSTANT R9, desc[UR4][R8.64] ;  /* 0x0000000408097981 */ /* 0x000ee2000c1e9100 */
[----:B--2---:R-:W-:-:S05]  /*08e0*/  IADD3 R2, PT, PT, R6, R2, R5 ;  /* 0x0000000206027210 */ /* 0x004fca0007ffe005 */
[----:B---3--:R-:W-:Y:S01]  /*08f0*/  IMAD.IADD R2, R2, 0x1, R9 ;  /* 0x0000000102027824 */ /* 0x008fe200078e0209 */
[----:B------:R-:W-:Y:S06]  /*0900*/  BRA `(.L_x_82) ;  /* 0x0000000000607947 */ /* 0x000fec0003800000 */
.L_x_81:
[----:B------:R-:W-:Y:S01]  /*0910*/  ISETP.GT.U32.AND P0, PT, R3, 0x3fe, PT ;  /* 0x000003fe0300780c */ /* 0x000fe20003f04070 */
[----:B------:R-:W-:-:S03]  /*0920*/  VIADD R3, R4, 0xffffffff ;  /* 0xffffffff04037836 */ /* 0x000fc60000000000 */
[C---:B------:R-:W-:Y:S01]  /*0930*/  ISETP.GT.U32.OR P1, PT, R4.reuse, 0x3ff, P0 ;  /* 0x000003ff0400780c */ /* 0x040fe20000724470 */
[----:B------:R-:W-:Y:S01]  /*0940*/  VIADD R4, R4, 0x1 ;  /* 0x0000000104047836 */ /* 0x000fe20000000000 */
[----:B------:R-:W-:-:S04]  /*0950*/  ISETP.GT.U32.OR P2, PT, R3, 0x3ff, P0 ;  /* 0x000003ff0300780c */ /* 0x000fc80000744470 */
[----:B------:R-:W-:-:S07]  /*0960*/  ISETP.GT.U32.OR P0, PT, R4, 0x3ff, P0 ;  /* 0x000003ff0400780c */ /* 0x000fce0000704470 */
[----:B------:R-:W0:Y:S01]  /*0970*/  @!P1 LDC.64 R12, c[0x0][0x380] ;  /* 0x0000e000ff0c9b82 */ /* 0x000e220000000a00 */
[C---:B------:R-:W-:Y:S02]  /*0980*/  @!P1 VIADD R7, R0.reuse, 0x400 ;  /* 0x0000040000079836 */ /* 0x040fe40000000000 */
[----:B------:R-:W-:-:S03]  /*0990*/  @!P2 VIADD R5, R0, 0x3ff ;  /* 0x000003ff0005a836 */ /* 0x000fc60000000000 */
[----:B------:R-:W-:Y:S02]  /*09a0*/  @!P0 VIADD R9, R0, 0x401 ;  /* 0x0000040100098836 */ /* 0x000fe40000000000 */
[----:B------:R-:W1:Y:S08]  /*09b0*/  @!P2 LDC.64 R10, c[0x0][0x380] ;  /* 0x0000e000ff0aab82 */ /* 0x000e700000000a00 */
[----:B------:R-:W2:Y:S01]  /*09c0*/  @!P0 LDC.64 R14, c[0x0][0x380] ;  /* 0x0000e000ff0e8b82 */ /* 0x000ea20000000a00 */
[----:B0-----:R-:W-:-:S05]  /*09d0*/  @!P1 IADD3 R6, P3, PT, R7, R12, RZ ;  /* 0x0000000c07069210 */ /* 0x001fca0007f7e0ff */
[----:B------:R-:W-:Y:S01]  /*09e0*/  @!P1 IMAD.X R7, RZ, RZ, R13, P3 ;  /* 0x000000ffff079224 */ /* 0x000fe200018e060d */
[----:B-1----:R-:W-:-:S05]  /*09f0*/  @!P2 IADD3 R4, P4, PT, R5, R10, RZ ;  /* 0x0000000a0504a210 */ /* 0x002fca0007f9e0ff */
[----:B------:R-:W3:Y:S01]  /*0a00*/  @!P1 LDG.E.U8.CONSTANT R7, desc[UR4][R6.64] ;  /* 0x0000000406079981 */ /* 0x000ee2000c1e9100 */
[----:B------:R-:W-:Y:S01]  /*0a10*/  @!P2 IMAD.X R5, RZ, RZ, R11, P4 ;  /* 0x000000ffff05a224 */ /* 0x000fe200020e060b */
[----:B--2---:R-:W-:-:S05]  /*0a20*/  @!P0 IADD3 R8, P4, PT, R9, R14, RZ ;  /* 0x0000000e09088210 */ /* 0x004fca0007f9e0ff */
[----:B------:R-:W2:Y:S01]  /*0a30*/  @!P2 LDG.E.U8.CONSTANT R5, desc[UR4][R4.64] ;  /* 0x000000040405a981 */ /* 0x000ea2000c1e9100 */
[----:B------:R-:W-:-:S06]  /*0a40*/  @!P0 IMAD.X R9, RZ, RZ, R15, P4 ;  /* 0x000000ffff098224 */ /* 0x000fcc00020e060f */
[----:B------:R-:W4:Y:S01]  /*0a50*/  @!P0 LDG.E.U8.CONSTANT R9, desc[UR4][R8.64] ;  /* 0x0000000408098981 */ /* 0x000f22000c1e9100 */
[----:B--2---:R-:W-:-:S04]  /*0a60*/  @!P2 IMAD.IADD R2, R2, 0x1, R5 ;  /* 0x000000010202a824 */ /* 0x004fc800078e0205 */
[----:B---3--:R-:W-:-:S04]  /*0a70*/  @!P1 IMAD.IADD R2, R2, 0x1, R7 ;  /* 0x0000000102029824 */ /* 0x008fc800078e0207 */
[----:B----4-:R-:W-:-:S07]  /*0a80*/  @!P0 IMAD.IADD R2, R2, 0x1, R9 ;  /* 0x0000000102028824 */ /* 0x010fce00078e0209 */
.L_x_82:
[----:B------:R-:W0:Y:S01]  /*0a90*/  LDCU.64 UR6, c[0x0][0x380] ;  /* 0x00007000ff0677ac */ /* 0x000e220008000a00 */
[----:B------:R-:W-:Y:S02]  /*0aa0*/  SHF.R.S32.HI R3, RZ, 0x1f, R0 ;  /* 0x0000001fff037819 */ /* 0x000fe40000011400 */
[----:B0-----:R-:W-:-:S04]  /*0ab0*/  IADD3 R4, P0, PT, R0, UR6, RZ ;  /* 0x0000000600047c10 */ /* 0x001fc8000ff1e0ff */
[----:B------:R-:W-:-:S05]  /*0ac0*/  IADD3.X R5, PT, PT, R3, UR7, RZ, P0, !PT ;  /* 0x0000000703057c10 */ /* 0x000fca00087fe4ff */
[----:B------:R-:W2:Y:S02]  /*0ad0*/  LDG.E.U8.CONSTANT R4, desc[UR4][R4.64] ;  /* 0x0000000404047981 */ /* 0x000ea4000c1e9100 */
[----:B--2---:R-:W-:-:S13]  /*0ae0*/  ISETP.NE.AND P0, PT, R4, RZ, PT ;  /* 0x000000ff0400720c */ /* 0x004fda0003f05270 */
[----:B------:R-:W-:Y:S05]  /*0af0*/  @!P0 BRA `(.L_x_83) ;  /* 0x0000000000208947 */ /* 0x000fea0003800000 */
[----:B------:R-:W-:Y:S02]  /*0b00*/  UMOV UR6, 0x24 ;  /* 0x0000002400067882 */ /* 0x000fe40000000000 */
[----:B------:R-:W-:Y:S02]  /*0b10*/  LEA R4, R2, UR6, 0x2 ;  /* 0x0000000602047c11 */ /* 0x000fe4000f8e10ff */
[----:B------:R-:W0:Y:S02]  /*0b20*/  LDCU.64 UR6, c[0x0][0x388] ;  /* 0x00007100ff0677ac */ /* 0x000e240008000a00 */
[----:B------:R-:W1:Y:S01]  /*0b30*/  LDC R5, c[0x3][R4] ;  /* 0x00c0000004057b82 */ /* 0x000e620000000800 */
[----:B0-----:R-:W-:-:S04]  /*0b40*/  IADD3 R2, P0, PT, R0, UR6, RZ ;  /* 0x0000000600027c10 */ /* 0x001fc8000ff1e0ff */
[----:B------:R-:W-:-:S05]  /*0b50*/  IADD3.X R3, PT, PT, R3, UR7, RZ, P0, !PT ;  /* 0x0000000703037c10 */ /* 0x000fca00087fe4ff */
[----:B-1----:R-:W-:Y:S01]  /*0b60*/  STG.E.U8 desc[UR4][R2.64], R5 ;  /* 0x0000000502007986 */ /* 0x002fe2000c101104 */
[----:B------:R-:W-:Y:S05]  /*0b70*/  EXIT ;  /* 0x000000000000794d */ /* 0x000fea0003800000 */
.L_x_83:
[----:B------:R-:W-:Y:S01]  /*0b80*/  IMAD.SHL.U32 R4, R2, 0x4, RZ ;  /* 0x0000000402047824 */ /* 0x000fe200078e00ff */
[----:B------:R-:W0:Y:S03]  /*0b90*/  LDCU.64 UR6, c[0x0][0x388] ;  /* 0x00007100ff0677ac */ /* 0x000e260008000a00 */
[----:B------:R-:W1:Y:S01]  /*0ba0*/  LDC R5, c[0x3][R4] ;  /* 0x00c0000004057b82 */ /* 0x000e620000000800 */
[----:B0-----:R-:W-:-:S04]  /*0bb0*/  IADD3 R2, P0, PT, R0, UR6, RZ ;  /* 0x0000000600027c10 */ /* 0x001fc8000ff1e0ff */
[----:B------:R-:W-:-:S05]  /*0bc0*/  IADD3.X R3, PT, PT, R3, UR7, RZ, P0, !PT ;  /* 0x0000000703037c10 */ /* 0x000fca00087fe4ff */
[----:B-1----:R-:W-:Y:S01]  /*0bd0*/  STG.E.U8 desc[UR4][R2.64], R5 ;  /* 0x0000000502007986 */ /* 0x002fe2000c101104 */
[----:B------:R-:W-:Y:S05]  /*0be0*/  EXIT ;  /* 0x000000000000794d */ /* 0x000fea0003800000 */
.L_x_84:
        /* <DEDUP_REMOVED lines=9> */
.L_x_96:


//--------------------- .nv.global.init           --------------------------
	.section	.nv.global.init,"aw",@progbits
	.align	4
.nv.global.init:
	.type		__cudart_i2opi_f,@object
	.size		__cudart_i2opi_f,(_ZZ16getPixelFromCharciiE6font_2 - __cudart_i2opi_f)
__cudart_i2opi_f:
        /*0000*/ 	.byte	0x41, 0x90, 0x43, 0x3c, 0x99, 0x95, 0x62, 0xdb, 0xc0, 0xdd, 0x34, 0xf5, 0xd1, 0x57, 0x27, 0xfc
        /*0010*/ 	.byte	0x29, 0x15, 0x44, 0x4e, 0x6e, 0x83, 0xf9, 0xa2
	.type		_ZZ16getPixelFromCharciiE6font_2,@object
	.size		_ZZ16getPixelFromCharciiE6font_2,(_ZZ16getPixelFromCharciiE6font_6 - _ZZ16getPixelFromCharciiE6font_2)
_ZZ16getPixelFromCharciiE6font_2:
        /*0018*/ 	.byte	0x7c, 0x02, 0x7c, 0x80, 0x80, 0xfe
	.type		_ZZ16getPixelFromCharciiE6font_6,@object
	.size		_ZZ16getPixelFromCharciiE6font_6,(_ZZ16getPixelFromCharciiE6font_8 - _ZZ16getPixelFromCharciiE6font_6)
_ZZ16getPixelFromCharciiE6font_6:
        /*001e*/ 	.byte	0x7c, 0x80, 0xfc, 0x82, 0x82, 0x7c
	.type		_ZZ16getPixelFromCharciiE6font_8,@object
	.size		_ZZ16getPixelFromCharciiE6font_8,(_ZZ16getPixelFromCharciiE6font_0 - _ZZ16getPixelFromCharciiE6font_8)
_ZZ16getPixelFromCharciiE6font_8:
        /*0024*/ 	.byte	0x7c, 0x82, 0x7c, 0x82, 0x82, 0x7c
	.type		_ZZ16getPixelFromCharciiE6font_0,@object
	.size		_ZZ16getPixelFromCharciiE6font_0,(_ZZ16getPixelFromCharciiE6font_4 - _ZZ16getPixelFromCharciiE6font_0)
_ZZ16getPixelFromCharciiE6font_0:
        /*002a*/ 	.byte	0x7c, 0x82, 0x82, 0x82, 0x82, 0x7c
	.type		_ZZ16getPixelFromCharciiE6font_4,@object
	.size		_ZZ16getPixelFromCharciiE6font_4,(_ZZ16getPixelFromCharciiE6font_9 - _ZZ16getPixelFromCharciiE6font_4)
_ZZ16getPixelFromCharciiE6font_4:
        /*0030*/ 	.byte	0x82, 0x82, 0x7e, 0x02, 0x02, 0x02
	.type		_ZZ16getPixelFromCharciiE6font_9,@object
	.size		_ZZ16getPixelFromCharciiE6font_9,(_ZZ16getPixelFromCharciiE6font_1 - _ZZ16getPixelFromCharciiE6font_9)
_ZZ16getPixelFromCharciiE6font_9:
        /*0036*/ 	.byte	0x7c, 0x82, 0x7e, 0x02, 0x02, 0x7c
	.type		_ZZ16getPixelFromCharciiE6font_1,@object
	.size		_ZZ16getPixelFromCharciiE6font_1,(_ZZ16getPixelFromCharciiE6font_5 - _ZZ16getPixelFromCharciiE6font_1)
_ZZ16getPixelFromCharciiE6font_1:
        /*003c*/ 	.byte	0x08, 0x18, 0x08, 0x08, 0x08, 0x3e
	.type		_ZZ16getPixelFromCharciiE6font_5,@object
	.size		_ZZ16getPixelFromCharciiE6font_5,(_ZZ16getPixelFromCharciiE6font_3 - _ZZ16getPixelFromCharciiE6font_5)
_ZZ16getPixelFromCharciiE6font_5:
        /*0042*/ 	.byte	0xfe, 0x80, 0xfc, 0x02, 0x02, 0xfc
	.type		_ZZ16getPixelFromCharciiE6font_3,@object
	.size		_ZZ16getPixelFromCharciiE6font_3,(_ZZ16getPixelFromCharciiE6font_7 - _ZZ16getPixelFromCharciiE6font_3)
_ZZ16getPixelFromCharciiE6font_3:
        /*0048*/ 	.byte	0x7c, 0x02, 0x3c, 0x02, 0x02, 0x7c
	.type		_ZZ16getPixelFromCharciiE6font_7,@object
	.size		_ZZ16getPixelFromCharciiE6font_7,(.L_10 - _ZZ16getPixelFromCharciiE6font_7)
_ZZ16getPixelFromCharciiE6font_7:
        /*004e*/ 	.byte	0xfe, 0x02, 0x04, 0x08, 0x10, 0x10
.L_10:


//--------------------- .nv.shared._Z14countPopKernelPKhPi --------------------------
	.section	.nv.shared._Z14countPopKernelPKhPi,"aw",@nobits
	.sectionflags	@""
	.align	4
.nv.shared._Z14countPopKernelPKhPi:
	.zero		2048


//--------------------- .nv.shared.reserved.0     --------------------------
	.section	.nv.shared.reserved.0,"aw",@nobits
	.weak		__nv_reservedSMEM_offset_0_alias
	.size		__nv_reservedSMEM_offset_0_alias, 0, 64
	.other		__nv_reservedSMEM_offset_0_alias,@"STO_CUDA_RESERVED_SHARED STV_DEFAULT"
__nv_reservedSMEM_offset_0_alias:
	.zero		0
	.zero		64


//--------------------- .nv.constant0._Z14countPopKernelPKhPi --------------------------
	.section	.nv.constant0._Z14countPopKernelPKhPi,"a",@progbits
	.sectionflags	@""
	.align	4
.nv.constant0._Z14countPopKernelPKhPi:
	.zero		912


//--------------------- .nv.constant0._Z11clearKernelPh --------------------------
	.section	.nv.constant0._Z11clearKernelPh,"a",@progbits
	.sectionflags	@""
	.align	4
.nv.constant0._Z11clearKernelPh:
	.zero		904


//--------------------- .nv.constant0._Z15randomizeKernelPhjf --------------------------
	.section	.nv.constant0._Z15randomizeKernelPhjf,"a",@progbits
	.sectionflags	@""
	.align	4
.nv.constant0._Z15randomizeKernelPhjf:
	.zero		912


//--------------------- .nv.constant0._Z11paintKernelPhiiii --------------------------
	.section	.nv.constant0._Z11paintKernelPhiiii,"a",@progbits
	.sectionflags	@""
	.align	4
.nv.constant0._Z11paintKernelPhiiii:
	.zero		920


//--------------------- .nv.constant0._Z14fillRectKernelPhiiiihhhh --------------------------
	.section	.nv.constant0._Z14fillRectKernelPhiiiihhhh,"a",@progbits
	.sectionflags	@""
	.align	4
.nv.constant0._Z14fillRectKernelPhiiiihhhh:
	.zero		924


//--------------------- .nv.constant0._Z14drawTextKernelPhPKciiihhh --------------------------
	.section	.nv.constant0._Z14drawTextKernelPhPKciiihhh,"a",@progbits
	.sectionflags	@""
	.align	4
.nv.constant0._Z14drawTextKernelPhPKciiihhh:
	.zero		927


//--------------------- .nv.constant0._Z12renderKernelPKhPhfff --------------------------
	.section	.nv.constant0._Z12renderKernelPKhPhfff,"a",@progbits
	.sectionflags	@""
	.align	4
.nv.constant0._Z12renderKernelPKhPhfff:
	.zero		924


//--------------------- .nv.constant0._Z14simulateKernelPKhPh --------------------------
	.section	.nv.constant0._Z14simulateKernelPKhPh,"a",@progbits
	.sectionflags	@""
	.align	4
.nv.constant0._Z14simulateKernelPKhPh:
	.zero		912


//--------------------- SYMBOLS --------------------------

	.type		.nv.reservedSmem.offset0,@object
	.size		.nv.reservedSmem.offset0,0x4
	.type		.nv.reservedSmem.cap,@object
	.size		.nv.reservedSmem.cap,0x4
